def matmul_kernel(
    a_ptr,
    b_ptr,
    c_ptr,
    M,
    N,
    K,
    stride_am,
    stride_ak,
    stride_bk,
    stride_bn,
    stride_cm,
    stride_cn,
    BLOCK_M: tl.constexpr,
    BLOCK_N: tl.constexpr,
    BLOCK_K: tl.constexpr,
    GROUP_M: tl.constexpr,
):
    pid = tl.program_id(axis=0)
    num_pid_m = tl.cdiv(M, BLOCK_M)
    num_pid_n = tl.cdiv(N, BLOCK_N)
    num_pid_in_group = GROUP_M * num_pid_n
    group_id = pid // num_pid_in_group
    first_pid_m = group_id * GROUP_M
    group_size_m = min(num_pid_m - first_pid_m, GROUP_M)
    pid_m = first_pid_m + ((pid % num_pid_in_group) % group_size_m)
    pid_n = (pid % num_pid_in_group) // group_size_m

    offs_am = (pid_m * BLOCK_M + tl.arange(0, BLOCK_M)) % M
    offs_bn = (pid_n * BLOCK_N + tl.arange(0, BLOCK_N)) % N
    offs_k = tl.arange(0, BLOCK_K)
    a_ptrs = a_ptr + offs_am[:, None] * stride_am + offs_k[None, :] * stride_ak
    b_ptrs = b_ptr + offs_k[:, None] * stride_bk + offs_bn[None, :] * stride_bn

    acc = tl.zeros((BLOCK_M, BLOCK_N), dtype=tl.float32)
    for kk in range(0, tl.cdiv(K, BLOCK_K)):
        a = tl.load(a_ptrs, mask=offs_k[None, :] < K - kk * BLOCK_K, other=0.0)
        b = tl.load(b_ptrs, mask=offs_k[:, None] < K - kk * BLOCK_K, other=0.0)
        acc = tl.dot(a, b, acc)
        a_ptrs += BLOCK_K * stride_ak
        b_ptrs += BLOCK_K * stride_bk

    c = acc.to(c_ptr.dtype.element_ty)
    offs_cm = pid_m * BLOCK_M + tl.arange(0, BLOCK_M)
    offs_cn = pid_n * BLOCK_N + tl.arange(0, BLOCK_N)
    c_ptrs = c_ptr + offs_cm[:, None] * stride_cm + offs_cn[None, :] * stride_cn
    mask = (offs_cm[:, None] < M) & (offs_cn[None, :] < N)
    tl.store(c_ptrs, c, mask=mask)

# config = {"BLOCK_K": 256, "BLOCK_M": 16, "BLOCK_N": 16, "GROUP_M": 8, "arch": "sm_100", "dtype": "bf16", "num_ctas": 1, "num_stages": 3, "num_warps": 4}
# arch = sm_100


// ===== COMPILED SASS (sm_100a) =====

	.target	sm_100a

	.elftype	@"ET_EXEC"


//--------------------- .note.nv.tkinfo           --------------------------
	.section	.note.nv.tkinfo,"",@"SHT_NOTE"
	.sectionflags	@"SHF_NOTE_NV_TKINFO"
	.tkinfo
        /*0018*/ 	.word	0x00000081
        /*0030*/ 	.string	""
        /*0030*/ 	.string	"ptxas-blackwell"
        /*0030*/ 	.string	"Cuda compilation tools, release 12.9, V12.9.86"
        /*0030*/ 	.string	"Build cuda_12.9.r12.9/compiler.36037853_0"
        /*0030*/ 	.string	"-v  -suppress-debug-info  -lineinfo  -arch sm_100a "



//--------------------- .note.nv.cuver            --------------------------
	.section	.note.nv.cuver,"",@"SHT_NOTE"
	.sectionflags	@"SHF_NOTE_NV_CUVER"
        /*0018*/ 	.short	0x0001
        /*001a*/ 	.short	0x0064
        /*001c*/ 	.short	0x0001
        /*001e*/ 	.short	0x0000
        /*0020*/ 	.short	0x0001
        /*0022*/ 	.short	0x0000


//--------------------- .nv.info                  --------------------------
	.section	.nv.info,"",@"SHT_CUDA_INFO"
	.align	4


	//----- nvinfo : EIATTR_REGCOUNT
	.align		4
        /*0000*/ 	.byte	0x04, 0x2f
        /*0002*/ 	.short	(.L_1 - .L_0)
	.align		4
.L_0:
        /*0004*/ 	.word	index@(matmul_kernel)
        /*0008*/ 	.word	0x000000ff


	//----- nvinfo : EIATTR_FRAME_SIZE
	.align		4
.L_1:
        /*000c*/ 	.byte	0x04, 0x11
        /*000e*/ 	.short	(.L_3 - .L_2)
	.align		4
.L_2:
        /*0010*/ 	.word	index@(matmul_kernel)
        /*0014*/ 	.word	0x00000000


	//----- nvinfo : EIATTR_MIN_STACK_SIZE
	.align		4
.L_3:
        /*0018*/ 	.byte	0x04, 0x12
        /*001a*/ 	.short	(.L_5 - .L_4)
	.align		4
.L_4:
        /*001c*/ 	.word	index@(matmul_kernel)
        /*0020*/ 	.word	0x00000000
.L_5:


//--------------------- .nv.info.matmul_kernel    --------------------------
	.section	.nv.info.matmul_kernel,"",@"SHT_CUDA_INFO"
	.sectionflags	@""
	.align	4


	//----- nvinfo : EIATTR_CUDA_API_VERSION
	.align		4
        /*0000*/ 	.byte	0x04, 0x37
        /*0002*/ 	.short	(.L_7 - .L_6)
.L_6:
        /*0004*/ 	.word	0x00000081


	//----- nvinfo : EIATTR_KPARAM_INFO
	.align		4
.L_7:
        /*0008*/ 	.byte	0x04, 0x17
        /*000a*/ 	.short	(.L_9 - .L_8)
.L_8:
        /*000c*/ 	.word	0x00000000
        /*0010*/ 	.short	0x000d
        /*0012*/ 	.short	0x0048
        /*0014*/ 	.byte	0x00, 0xf4, 0x21, 0x00


	//----- nvinfo : EIATTR_KPARAM_INFO
	.align		4
.L_9:
        /*0018*/ 	.byte	0x04, 0x17
        /*001a*/ 	.short	(.L_11 - .L_10)
.L_10:
        /*001c*/ 	.word	0x00000000
        /*0020*/ 	.short	0x000c
        /*0022*/ 	.short	0x0040
        /*0024*/ 	.byte	0x00, 0xf4, 0x21, 0x00


	//----- nvinfo : EIATTR_KPARAM_INFO
	.align		4
.L_11:
        /*0028*/ 	.byte	0x04, 0x17
        /*002a*/ 	.short	(.L_13 - .L_12)
.L_12:
        /*002c*/ 	.word	0x00000000
        /*0030*/ 	.short	0x000b
        /*0032*/ 	.short	0x0038
        /*0034*/ 	.byte	0x00, 0xf0, 0x11, 0x00


	//----- nvinfo : EIATTR_KPARAM_INFO
	.align		4
.L_13:
        /*0038*/ 	.byte	0x04, 0x17
        /*003a*/ 	.short	(.L_15 - .L_14)
.L_14:
        /*003c*/ 	.word	0x00000000
        /*0040*/ 	.short	0x000a
        /*0042*/ 	.short	0x0034
        /*0044*/ 	.byte	0x00, 0xf0, 0x11, 0x00


	//----- nvinfo : EIATTR_KPARAM_INFO
	.align		4
.L_15:
        /*0048*/ 	.byte	0x04, 0x17
        /*004a*/ 	.short	(.L_17 - .L_16)
.L_16:
        /*004c*/ 	.word	0x00000000
        /*0050*/ 	.short	0x0009
        /*0052*/ 	.short	0x0030
        /*0054*/ 	.byte	0x00, 0xf0, 0x11, 0x00


	//----- nvinfo : EIATTR_KPARAM_INFO
	.align		4
.L_17:
        /*0058*/ 	.byte	0x04, 0x17
        /*005a*/ 	.short	(.L_19 - .L_18)
.L_18:
        /*005c*/ 	.word	0x00000000
        /*0060*/ 	.short	0x0008
        /*0062*/ 	.short	0x002c
        /*0064*/ 	.byte	0x00, 0xf0, 0x11, 0x00


	//----- nvinfo : EIATTR_KPARAM_INFO
	.align		4
.L_19:
        /*0068*/ 	.byte	0x04, 0x17
        /*006a*/ 	.short	(.L_21 - .L_20)
.L_20:
        /*006c*/ 	.word	0x00000000
        /*0070*/ 	.short	0x0007
        /*0072*/ 	.short	0x0028
        /*0074*/ 	.byte	0x00, 0xf0, 0x11, 0x00


	//----- nvinfo : EIATTR_KPARAM_INFO
	.align		4
.L_21:
        /*0078*/ 	.byte	0x04, 0x17
        /*007a*/ 	.short	(.L_23 - .L_22)
.L_22:
        /*007c*/ 	.word	0x00000000
        /*0080*/ 	.short	0x0006
        /*0082*/ 	.short	0x0024
        /*0084*/ 	.byte	0x00, 0xf0, 0x11, 0x00


	//----- nvinfo : EIATTR_KPARAM_INFO
	.align		4
.L_23:
        /*0088*/ 	.byte	0x04, 0x17
        /*008a*/ 	.short	(.L_25 - .L_24)
.L_24:
        /*008c*/ 	.word	0x00000000
        /*0090*/ 	.short	0x0005
        /*0092*/ 	.short	0x0020
        /*0094*/ 	.byte	0x00, 0xf0, 0x11, 0x00


	//----- nvinfo : EIATTR_KPARAM_INFO
	.align		4
.L_25:
        /*0098*/ 	.byte	0x04, 0x17
        /*009a*/ 	.short	(.L_27 - .L_26)
.L_26:
        /*009c*/ 	.word	0x00000000
        /*00a0*/ 	.short	0x0004
        /*00a2*/ 	.short	0x001c
        /*00a4*/ 	.byte	0x00, 0xf0, 0x11, 0x00


	//----- nvinfo : EIATTR_KPARAM_INFO
	.align		4
.L_27:
        /*00a8*/ 	.byte	0x04, 0x17
        /*00aa*/ 	.short	(.L_29 - .L_28)
.L_28:
        /*00ac*/ 	.word	0x00000000
        /*00b0*/ 	.short	0x0003
        /*00b2*/ 	.short	0x0018
        /*00b4*/ 	.byte	0x00, 0xf0, 0x11, 0x00


	//----- nvinfo : EIATTR_KPARAM_INFO
	.align		4
.L_29:
        /*00b8*/ 	.byte	0x04, 0x17
        /*00ba*/ 	.short	(.L_31 - .L_30)
.L_30:
        /*00bc*/ 	.word	0x00000000
        /*00c0*/ 	.short	0x0002
        /*00c2*/ 	.short	0x0010
        /*00c4*/ 	.byte	0x00, 0xf4, 0x21, 0x00


	//----- nvinfo : EIATTR_KPARAM_INFO
	.align		4
.L_31:
        /*00c8*/ 	.byte	0x04, 0x17
        /*00ca*/ 	.short	(.L_33 - .L_32)
.L_32:
        /*00cc*/ 	.word	0x00000000
        /*00d0*/ 	.short	0x0001
        /*00d2*/ 	.short	0x0008
        /*00d4*/ 	.byte	0x00, 0xf4, 0x21, 0x00


	//----- nvinfo : EIATTR_KPARAM_INFO
	.align		4
.L_33:
        /*00d8*/ 	.byte	0x04, 0x17
        /*00da*/ 	.short	(.L_35 - .L_34)
.L_34:
        /*00dc*/ 	.word	0x00000000
        /*00e0*/ 	.short	0x0000
        /*00e2*/ 	.short	0x0000
        /*00e4*/ 	.byte	0x00, 0xf4, 0x21, 0x00


	//----- nvinfo : EIATTR_SPARSE_MMA_MASK
	.align		4
.L_35:
        /*00e8*/ 	.byte	0x03, 0x50
        /*00ea*/ 	.short	0x0000


	//----- nvinfo : EIATTR_MAXREG_COUNT
	.align		4
        /*00ec*/ 	.byte	0x03, 0x1b
        /*00ee*/ 	.short	0x00ff


	//----- nvinfo : EIATTR_NUM_BARRIERS
	.align		4
        /*00f0*/ 	.byte	0x02, 0x4c
        /*00f2*/ 	.byte	0x01
	.zero		1


	//----- nvinfo : EIATTR_VRC_CTA_INIT_COUNT
	.align		4
        /*00f4*/ 	.byte	0x02, 0x4a
	.zero		1
	.zero		1


	//----- nvinfo : EIATTR_EXIT_INSTR_OFFSETS
	.align		4
        /*00f8*/ 	.byte	0x04, 0x1c
        /*00fa*/ 	.short	(.L_37 - .L_36)


	//   ....[0]....
.L_36:
        /*00fc*/ 	.word	0x000038c0


	//   ....[1]....
        /*0100*/ 	.word	0x000038f0


	//----- nvinfo : EIATTR_REQNTID
	.align		4
.L_37:
        /*0104*/ 	.byte	0x04, 0x10
        /*0106*/ 	.short	(.L_39 - .L_38)
.L_38:
        /*0108*/ 	.word	0x00000080
        /*010c*/ 	.word	0x00000001
        /*0110*/ 	.word	0x00000001


	//----- nvinfo : EIATTR_CBANK_PARAM_SIZE
	.align		4
.L_39:
        /*0114*/ 	.byte	0x03, 0x19
        /*0116*/ 	.short	0x0050


	//----- nvinfo : EIATTR_PARAM_CBANK
	.align		4
        /*0118*/ 	.byte	0x04, 0x0a
        /*011a*/ 	.short	(.L_41 - .L_40)
	.align		4
.L_40:
        /*011c*/ 	.word	index@(.nv.constant0.matmul_kernel)
        /*0120*/ 	.short	0x0380
        /*0122*/ 	.short	0x0050


	//----- nvinfo : EIATTR_SW_WAR
	.align		4
.L_41:
        /*0124*/ 	.byte	0x04, 0x36
        /*0126*/ 	.short	(.L_43 - .L_42)
.L_42:
        /*0128*/ 	.word	0x00000008
.L_43:


//--------------------- .nv.compat                --------------------------
	.section	.nv.compat,"",@"SHT_CUDA_COMPAT_INFO"
	.align	4
        /*0000*/ 	.byte	0x02, 0x02, 0x01, 0x00, 0x02, 0x05, 0x05, 0x00, 0x02, 0x03, 0x00, 0x00, 0x02, 0x06, 0x01, 0x00


//--------------------- .nv.callgraph             --------------------------
	.section	.nv.callgraph,"",@"SHT_CUDA_CALLGRAPH"
	.align	4
	.sectionentsize	8
	.align		4
        /*0000*/ 	.word	0x00000000
	.align		4
        /*0004*/ 	.word	0xffffffff
	.align		4
        /*0008*/ 	.word	0x00000000
	.align		4
        /*000c*/ 	.word	0xfffffffe
	.align		4
        /*0010*/ 	.word	0x00000000
	.align		4
        /*0014*/ 	.word	0xfffffffd
	.align		4
        /*0018*/ 	.word	0x00000000
	.align		4
        /*001c*/ 	.word	0xfffffffc


//--------------------- .text.matmul_kernel       --------------------------
	.section	.text.matmul_kernel,"ax",@progbits
	.align	128
        .global         matmul_kernel
        .type           matmul_kernel,@function
        .size           matmul_kernel,(.L_x_3 - matmul_kernel)
        .other          matmul_kernel,@"STO_CUDA_ENTRY STV_DEFAULT"
matmul_kernel:
.text.matmul_kernel:
[----:B------:R-:W0:Y:S08]  /*0000*/  LDC R1, c[0x0][0x37c] ;  /* 0x0000df00ff017b82 */ /* 0x000e300000000800 */
[----:B------:R-:W1:Y:S01]  /*0010*/  LDC.64 R32, c[0x0][0x398] ;  /* 0x0000e600ff207b82 */ /* 0x000e620000000a00 */
[----:B------:R-:W2:Y:S01]  /*0020*/  S2R R5, SR_CTAID.X ;  /* 0x0000000000057919 */ /* 0x000ea20000002500 */
[----:B------:R-:W-:Y:S01]  /*0030*/  UMOV UR4, 0x400 ;  /* 0x0000040000047882 */ /* 0x000fe20000000000 */
[----:B------:R-:W3:Y:S01]  /*0040*/  LDCU.64 UR10, c[0x0][0x358] ;  /* 0x00006b00ff0a77ac */ /* 0x000ee20008000a00 */
[----:B------:R-:W4:Y:S04]  /*0050*/  S2R R12, SR_TID.X ;  /* 0x00000000000c7919 */ /* 0x000f280000002100 */
[----:B------:R-:W5:Y:S08]  /*0060*/  LDC R13, c[0x0][0x3a0] ;  /* 0x0000e800ff0d7b82 */ /* 0x000f700000000800 */
[----:B------:R-:W0:Y:S01]  /*0070*/  S2UR UR6, SR_CgaCtaId ;  /* 0x00000000000679c3 */ /* 0x000e220000008800 */
[----:B-1----:R-:W-:-:S05]  /*0080*/  VIADD R0, R33, 0xf ;  /* 0x0000000f21007836 */ /* 0x002fca0000000000 */
[----:B------:R-:W-:Y:S01]  /*0090*/  SHF.R.S32.HI R3, RZ, 0x1f, R0 ;  /* 0x0000001fff037819 */ /* 0x000fe20000011400 */
[----:B-----5:R-:W-:-:S03]  /*00a0*/  VIADD R13, R13, 0xff ;  /* 0x000000ff0d0d7836 */ /* 0x020fc60000000000 */
[----:B------:R-:W-:Y:S02]  /*00b0*/  LEA.HI R3, R3, R0, RZ, 0x4 ;  /* 0x0000000003037211 */ /* 0x000fe400078f20ff */
[----:B--2---:R-:W-:Y:S02]  /*00c0*/  IABS R8, R5 ;  /* 0x0000000500087213 */ /* 0x004fe40000000000 */
[----:B------:R-:W-:Y:S01]  /*00d0*/  SHF.R.S32.HI R3, RZ, 0x4, R3 ;  /* 0x00000004ff037819 */ /* 0x000fe20000011403 */
[----:B0-----:R-:W-:-:S04]  /*00e0*/  ULEA UR6, UR6, UR4, 0x18 ;  /* 0x0000000406067291 */ /* 0x001fc8000f8ec0ff */
[----:B------:R-:W-:-:S05]  /*00f0*/  IMAD.SHL.U32 R4, R3, 0x8, RZ ;  /* 0x0000000803047824 */ /* 0x000fca00078e00ff */
[-C--:B------:R-:W-:Y:S02]  /*0100*/  IABS R7, R4.reuse ;  /* 0x0000000400077213 */ /* 0x080fe40000000000 */
[----:B------:R-:W-:Y:S02]  /*0110*/  IABS R10, R4 ;  /* 0x00000004000a7213 */ /* 0x000fe40000000000 */
[----:B------:R-:W0:Y:S08]  /*0120*/  I2F.RP R0, R7 ;  /* 0x0000000700007306 */ /* 0x000e300000209400 */
[----:B0-----:R-:W0:Y:S02]  /*0130*/  MUFU.RCP R0, R0 ;  /* 0x0000000000007308 */ /* 0x001e240000001000 */
[----:B0-----:R-:W-:-:S02]  /*0140*/  VIADD R2, R0, 0xffffffe ;  /* 0x0ffffffe00027836 */ /* 0x001fc40000000000 */
[----:B------:R-:W-:Y:S01]  /*0150*/  IMAD.MOV R0, RZ, RZ, -R10 ;  /* 0x000000ffff007224 */ /* 0x000fe200078e0a0a */
[----:B----4-:R-:W-:-:S03]  /*0160*/  SHF.R.U32.HI R10, RZ, 0x4, R12 ;  /* 0x00000004ff0a7819 */ /* 0x010fc6000001160c */
[----:B------:R0:W1:Y:S02]  /*0170*/  F2I.FTZ.U32.TRUNC.NTZ R3, R2 ;  /* 0x0000000200037305 */ /* 0x000064000021f000 */
[----:B0-----:R-:W-:Y:S02]  /*0180*/  IMAD.MOV.U32 R2, RZ, RZ, RZ ;  /* 0x000000ffff027224 */ /* 0x001fe400078e00ff */
[----:B-1----:R-:W-:-:S04]  /*0190*/  IMAD.MOV R6, RZ, RZ, -R3 ;  /* 0x000000ffff067224 */ /* 0x002fc800078e0a03 */
[----:B------:R-:W-:Y:S02]  /*01a0*/  IMAD R9, R6, R7, RZ ;  /* 0x0000000706097224 */ /* 0x000fe400078e02ff */
[----:B------:R-:W-:Y:S02]  /*01b0*/  IMAD.MOV.U32 R6, RZ, RZ, R8 ;  /* 0x000000ffff067224 */ /* 0x000fe400078e0008 */
[----:B------:R-:W-:-:S06]  /*01c0*/  IMAD.HI.U32 R3, R3, R9, R2 ;  /* 0x0000000903037227 */ /* 0x000fcc00078e0002 */
[----:B------:R-:W-:-:S04]  /*01d0*/  IMAD.HI.U32 R3, R3, R6, RZ ;  /* 0x0000000603037227 */ /* 0x000fc800078e00ff */
[----:B------:R-:W-:-:S05]  /*01e0*/  IMAD R0, R3, R0, R6 ;  /* 0x0000000003007224 */ /* 0x000fca00078e0206 */
[----:B------:R-:W-:-:S13]  /*01f0*/  ISETP.GT.U32.AND P1, PT, R7, R0, PT ;  /* 0x000000000700720c */ /* 0x000fda0003f24070 */
[----:B------:R-:W-:Y:S02]  /*0200*/  @!P1 IMAD.IADD R0, R0, 0x1, -R7 ;  /* 0x0000000100009824 */ /* 0x000fe400078e0a07 */
[----:B------:R-:W-:Y:S01]  /*0210*/  @!P1 VIADD R3, R3, 0x1 ;  /* 0x0000000103039836 */ /* 0x000fe20000000000 */
[----:B------:R-:W-:Y:S02]  /*0220*/  ISETP.NE.AND P1, PT, R4, RZ, PT ;  /* 0x000000ff0400720c */ /* 0x000fe40003f25270 */
[----:B------:R-:W-:Y:S02]  /*0230*/  ISETP.GE.U32.AND P0, PT, R0, R7, PT ;  /* 0x000000070000720c */ /* 0x000fe40003f06070 */
[----:B------:R-:W-:-:S04]  /*0240*/  LOP3.LUT R0, R5, R4, RZ, 0x3c, !PT ;  /* 0x0000000405007212 */ /* 0x000fc800078e3cff */
[----:B------:R-:W-:Y:S01]  /*0250*/  ISETP.GE.AND P2, PT, R0, RZ, PT ;  /* 0x000000ff0000720c */ /* 0x000fe20003f46270 */
[----:B------:R-:W-:-:S06]  /*0260*/  VIADD R0, R32, 0xf ;  /* 0x0000000f20007836 */ /* 0x000fcc0000000000 */
[----:B------:R-:W-:-:S04]  /*0270*/  @P0 VIADD R3, R3, 0x1 ;  /* 0x0000000103030836 */ /* 0x000fc80000000000 */
[----:B------:R-:W-:Y:S01]  /*0280*/  IMAD.MOV.U32 R2, RZ, RZ, R3 ;  /* 0x000000ffff027224 */ /* 0x000fe200078e0003 */
[----:B------:R-:W-:-:S03]  /*0290*/  SHF.R.S32.HI R3, RZ, 0x1f, R0 ;  /* 0x0000001fff037819 */ /* 0x000fc60000011400 */
[----:B------:R-:W-:Y:S01]  /*02a0*/  @!P2 IMAD.MOV R2, RZ, RZ, -R2 ;  /* 0x000000ffff02a224 */ /* 0x000fe200078e0a02 */
[----:B------:R-:W-:Y:S02]  /*02b0*/  @!P1 LOP3.LUT R2, RZ, R4, RZ, 0x33, !PT ;  /* 0x00000004ff029212 */ /* 0x000fe400078e33ff */
[----:B------:R-:W-:-:S03]  /*02c0*/  LEA.HI R3, R3, R0, RZ, 0x4 ;  /* 0x0000000003037211 */ /* 0x000fc600078f20ff */
[----:B------:R-:W-:Y:S02]  /*02d0*/  IMAD.SHL.U32 R6, R2, 0x8, RZ ;  /* 0x0000000802067824 */ /* 0x000fe400078e00ff */
[----:B------:R-:W-:-:S03]  /*02e0*/  IMAD.MOV R2, RZ, RZ, -R2 ;  /* 0x000000ffff027224 */ /* 0x000fc600078e0a02 */
[----:B------:R-:W-:Y:S01]  /*02f0*/  LEA.HI.SX32 R3, R3, -R6, 0x1c ;  /* 0x8000000603037211 */ /* 0x000fe200078fe2ff */
[----:B------:R-:W-:-:S03]  /*0300*/  IMAD R4, R4, R2, R5 ;  /* 0x0000000204047224 */ /* 0x000fc600078e0205 */
[----:B------:R-:W-:Y:S02]  /*0310*/  VIMNMX R11, PT, PT, R3, 0x8, PT ;  /* 0x00000008030b7848 */ /* 0x000fe40003fe0100 */
[----:B------:R-:W-:Y:S02]  /*0320*/  IABS R9, R4 ;  /* 0x0000000400097213 */ /* 0x000fe40000000000 */
[----:B------:R-:W-:-:S04]  /*0330*/  IABS R7, R11 ;  /* 0x0000000b00077213 */ /* 0x000fc80000000000 */
[----:B------:R-:W0:Y:S08]  /*0340*/  I2F.RP R0, R7 ;  /* 0x0000000700007306 */ /* 0x000e300000209400 */
[----:B0-----:R-:W0:Y:S02]  /*0350*/  MUFU.RCP R0, R0 ;  /* 0x0000000000007308 */ /* 0x001e240000001000 */
[----:B0-----:R-:W-:-:S06]  /*0360*/  VIADD R3, R0, 0xffffffe ;  /* 0x0ffffffe00037836 */ /* 0x001fcc0000000000 */
[----:B------:R-:W0:Y:S02]  /*0370*/  F2I.FTZ.U32.TRUNC.NTZ R3, R3 ;  /* 0x0000000300037305 */ /* 0x000e24000021f000 */
[----:B0-----:R-:W-:-:S04]  /*0380*/  IMAD.MOV R8, RZ, RZ, -R3 ;  /* 0x000000ffff087224 */ /* 0x001fc800078e0a03 */
[----:B------:R-:W-:Y:S01]  /*0390*/  IMAD.MOV.U32 R2, RZ, RZ, R8 ;  /* 0x000000ffff027224 */ /* 0x000fe200078e0008 */
[----:B------:R-:W-:-:S03]  /*03a0*/  IABS R8, R11 ;  /* 0x0000000b00087213 */ /* 0x000fc60000000000 */
[----:B------:R-:W-:Y:S02]  /*03b0*/  IMAD R5, R2, R7, RZ ;  /* 0x0000000702057224 */ /* 0x000fe400078e02ff */
[----:B------:R-:W-:Y:S02]  /*03c0*/  IMAD.MOV.U32 R2, RZ, RZ, RZ ;  /* 0x000000ffff027224 */ /* 0x000fe400078e00ff */
[----:B------:R-:W-:Y:S02]  /*03d0*/  IMAD.MOV R0, RZ, RZ, -R8 ;  /* 0x000000ffff007224 */ /* 0x000fe400078e0a08 */
[----:B------:R-:W-:-:S06]  /*03e0*/  IMAD.HI.U32 R2, R3, R5, R2 ;  /* 0x0000000503027227 */ /* 0x000fcc00078e0002 */
[----:B------:R-:W-:-:S04]  /*03f0*/  IMAD.HI.U32 R2, R2, R9, RZ ;  /* 0x0000000902027227 */ /* 0x000fc800078e00ff */
[----:B------:R-:W-:Y:S01]  /*0400*/  IMAD R0, R2, R0, R9 ;  /* 0x0000000002007224 */ /* 0x000fe200078e0209 */
[----:B------:R-:W-:-:S04]  /*0410*/  SHF.R.U32.HI R9, RZ, 0x4, R12 ;  /* 0x00000004ff097819 */ /* 0x000fc8000001160c */
[----:B------:R-:W-:Y:S02]  /*0420*/  ISETP.GT.U32.AND P1, PT, R7, R0, PT ;  /* 0x000000000700720c */ /* 0x000fe40003f24070 */
[----:B------:R-:W-:-:S11]  /*0430*/  SGXT.U32 R9, R9, 0x3 ;  /* 0x000000030909781a */ /* 0x000fd60000000000 */
[----:B------:R-:W-:Y:S02]  /*0440*/  @!P1 IMAD.IADD R0, R0, 0x1, -R7 ;  /* 0x0000000100009824 */ /* 0x000fe400078e0a07 */
[----:B------:R-:W-:Y:S01]  /*0450*/  @!P1 VIADD R2, R2, 0x1 ;  /* 0x0000000102029836 */ /* 0x000fe20000000000 */
[----:B------:R-:W-:Y:S02]  /*0460*/  ISETP.NE.AND P1, PT, R11, RZ, PT ;  /* 0x000000ff0b00720c */ /* 0x000fe40003f25270 */
[----:B------:R-:W-:Y:S02]  /*0470*/  ISETP.GE.U32.AND P0, PT, R0, R7, PT ;  /* 0x000000070000720c */ /* 0x000fe40003f06070 */
[----:B------:R-:W-:-:S04]  /*0480*/  LOP3.LUT R0, R4, R11, RZ, 0x3c, !PT ;  /* 0x0000000b04007212 */ /* 0x000fc800078e3cff */
[----:B------:R-:W-:-:S07]  /*0490*/  ISETP.GE.AND P2, PT, R0, RZ, PT ;  /* 0x000000ff0000720c */ /* 0x000fce0003f46270 */
[----:B------:R-:W-:Y:S01]  /*04a0*/  @P0 VIADD R2, R2, 0x1 ;  /* 0x0000000102020836 */ /* 0x000fe20000000000 */
[----:B------:R-:W-:-:S05]  /*04b0*/  ISETP.GT.AND P0, PT, R13, 0xff, PT ;  /* 0x000000ff0d00780c */ /* 0x000fca0003f04270 */
[----:B------:R-:W-:Y:S01]  /*04c0*/  @!P2 IMAD.MOV R2, RZ, RZ, -R2 ;  /* 0x000000ffff02a224 */ /* 0x000fe200078e0a02 */
[----:B------:R-:W-:-:S05]  /*04d0*/  @!P1 LOP3.LUT R2, RZ, R11, RZ, 0x33, !PT ;  /* 0x0000000bff029212 */ /* 0x000fca00078e33ff */
[----:B------:R-:W-:Y:S02]  /*04e0*/  IMAD.MOV R0, RZ, RZ, -R2 ;  /* 0x000000ffff007224 */ /* 0x000fe400078e0a02 */
[C---:B------:R-:W-:Y:S01]  /*04f0*/  @!P0 IMAD.SHL.U32 R7, R12.reuse, 0x20, RZ ;  /* 0x000000200c078824 */ /* 0x040fe200078e00ff */
[----:B------:R-:W-:Y:S01]  /*0500*/  @!P0 PRMT R76, RZ, 0x7610, R76 ;  /* 0x00007610ff4c8816 */ /* 0x000fe2000000004c */
[----:B------:R-:W-:Y:S01]  /*0510*/  IMAD R0, R11, R0, R4 ;  /* 0x000000000b007224 */ /* 0x000fe200078e0204 */
[C---:B------:R-:W-:Y:S01]  /*0520*/  LOP3.LUT R11, R12.reuse, 0xf, RZ, 0xc0, !PT ;  /* 0x0000000f0c0b7812 */ /* 0x040fe200078ec0ff */
[----:B------:R-:W-:Y:S01]  /*0530*/  @!P0 IMAD.SHL.U32 R8, R12, 0x10, RZ ;  /* 0x000000100c088824 */ /* 0x000fe200078e00ff */
[----:B------:R-:W-:Y:S01]  /*0540*/  @!P0 PRMT R78, RZ, 0x7610, R78 ;  /* 0x00007610ff4e8816 */ /* 0x000fe2000000004e */
[----:B------:R-:W-:Y:S01]  /*0550*/  IMAD.IADD R0, R6, 0x1, R0 ;  /* 0x0000000106007824 */ /* 0x000fe200078e0200 */
[----:B------:R-:W-:Y:S01]  /*0560*/  @!P0 PRMT R76, R76, 0x5410, RZ ;  /* 0x000054104c4c8816 */ /* 0x000fe200000000ff */
[----:B------:R-:W-:Y:S01]  /*0570*/  IMAD.SHL.U32 R6, R2, 0x10, RZ ;  /* 0x0000001002067824 */ /* 0x000fe200078e00ff */
[----:B------:R-:W-:Y:S01]  /*0580*/  @!P0 PRMT R78, R78, 0x5410, RZ ;  /* 0x000054104e4e8816 */ /* 0x000fe200000000ff */
[----:B------:R-:W-:Y:S01]  /*0590*/  IMAD R11, R0, 0x10, R11 ;  /* 0x00000010000b7824 */ /* 0x000fe200078e020b */
[----:B------:R-:W-:Y:S01]  /*05a0*/  @!P0 LOP3.LUT R7, R7, 0x60, RZ, 0xc0, !PT ;  /* 0x0000006007078812 */ /* 0x000fe200078ec0ff */
[----:B---3--:R-:W-:Y:S06]  /*05b0*/  @!P0 BRA `(.L_x_0) ;  /* 0x0000003000308947 */ /* 0x008fec0003800000 */
[----:B------:R-:W-:Y:S01]  /*05c0*/  IABS R8, R32 ;  /* 0x0000002000087213 */ /* 0x000fe20000000000 */
[C---:B------:R-:W-:Y:S01]  /*05d0*/  VIADD R22, R6.reuse, 0xb ;  /* 0x0000000b06167836 */ /* 0x040fe20000000000 */
[----:B------:R-:W-:Y:S01]  /*05e0*/  IABS R36, R33 ;  /* 0x0000002100247213 */ /* 0x000fe20000000000 */
[C---:B------:R-:W-:Y:S01]  /*05f0*/  VIADD R34, R6.reuse, 0x9 ;  /* 0x0000000906227836 */ /* 0x040fe20000000000 */
[----:B------:R-:W0:Y:S01]  /*0600*/  I2F.RP R7, R8 ;  /* 0x0000000800077306 */ /* 0x000e220000209400 */
[----:B------:R-:W-:Y:S01]  /*0610*/  IABS R14, R11 ;  /* 0x0000000b000e7213 */ /* 0x000fe20000000000 */
[C---:B------:R-:W-:Y:S01]  /*0620*/  VIADD R24, R6.reuse, 0xa ;  /* 0x0000000a06187836 */ /* 0x040fe20000000000 */
[----:B------:R-:W-:Y:S01]  /*0630*/  ISETP.GE.AND P3, PT, R11, RZ, PT ;  /* 0x000000ff0b00720c */ /* 0x000fe20003f66270 */
[C---:B------:R-:W-:Y:S01]  /*0640*/  VIADD R35, R6.reuse, 0x8 ;  /* 0x0000000806237836 */ /* 0x040fe20000000000 */
[----:B------:R-:W-:Y:S01]  /*0650*/  IABS R25, R22 ;  /* 0x0000001600197213 */ /* 0x000fe20000000000 */
[C---:B------:R-:W-:Y:S01]  /*0660*/  VIADD R37, R6.reuse, 0x7 ;  /* 0x0000000706257836 */ /* 0x040fe20000000000 */
[----:B------:R-:W1:Y:S01]  /*0670*/  LDCU UR7, c[0x0][0x3ac] ;  /* 0x00007580ff0777ac */ /* 0x000e620008000800 */
[----:B------:R-:W2:Y:S01]  /*0680*/  I2F.RP R0, R36 ;  /* 0x0000002400007306 */ /* 0x000ea20000209400 */
[C---:B------:R-:W-:Y:S01]  /*0690*/  VIADD R38, R6.reuse, 0x6 ;  /* 0x0000000606267836 */ /* 0x040fe20000000000 */
[----:B------:R-:W3:Y:S01]  /*06a0*/  LDC R102, c[0x0][0x3a8] ;  /* 0x0000ea00ff667b82 */ /* 0x000ee20000000800 */
[C---:B------:R-:W-:Y:S01]  /*06b0*/  VIADD R39, R6.reuse, 0x4 ;  /* 0x0000000406277836 */ /* 0x040fe20000000000 */
[----:B------:R-:W4:Y:S01]  /*06c0*/  LDCU UR5, c[0x0][0x3a4] ;  /* 0x00007480ff0577ac */ /* 0x000f220008000800 */
[C---:B------:R-:W-:Y:S01]  /*06d0*/  VIADD R40, R6.reuse, 0x3 ;  /* 0x0000000306287836 */ /* 0x040fe20000000000 */
[----:B------:R-:W-:Y:S01]  /*06e0*/  IABS R27, R38 ;  /* 0x00000026001b7213 */ /* 0x000fe20000000000 */
[C---:B------:R-:W-:Y:S01]  /*06f0*/  VIADD R41, R6.reuse, 0x2 ;  /* 0x0000000206297836 */ /* 0x040fe20000000000 */
[----:B0-----:R-:W0:Y:S01]  /*0700*/  MUFU.RCP R7, R7 ;  /* 0x0000000700077308 */ /* 0x001e220000001000 */
[----:B------:R-:W-:Y:S01]  /*0710*/  VIADD R42, R6, 0x1 ;  /* 0x00000001062a7836 */ /* 0x000fe20000000000 */
[----:B------:R-:W5:Y:S01]  /*0720*/  LDCU UR4, c[0x0][0x3b0] ;  /* 0x00007600ff0477ac */ /* 0x000f620008000800 */
[----:B------:R-:W-:-:S02]  /*0730*/  LOP3.LUT R43, R9, 0x10, RZ, 0xfc, !PT ;  /* 0x00000010092b7812 */ /* 0x000fc400078efcff */
[----:B------:R-:W-:Y:S02]  /*0740*/  CS2R R76, SRZ ;  /* 0x00000000004c7805 */ /* 0x000fe4000001ff00 */
[----:B------:R-:W-:Y:S01]  /*0750*/  IABS R29, R41 ;  /* 0x00000029001d7213 */ /* 0x000fe20000000000 */
[----:B------:R-:W1:Y:S01]  /*0760*/  LDCU.64 UR12, c[0x0][0x380] ;  /* 0x00007000ff0c77ac */ /* 0x000e620008000a00 */
[----:B------:R-:W-:Y:S01]  /*0770*/  IABS R31, R42 ;  /* 0x0000002a001f7213 */ /* 0x000fe20000000000 */
[----:B--2---:R-:W2:Y:S01]  /*0780*/  MUFU.RCP R0, R0 ;  /* 0x0000000000007308 */ /* 0x004ea20000001000 */
[----:B------:R-:W-:Y:S02]  /*0790*/  LOP3.LUT R44, R9, 0x8, RZ, 0xfc, !PT ;  /* 0x00000008092c7812 */ /* 0x000fe400078efcff */
[----:B------:R-:W-:Y:S01]  /*07a0*/  CS2R R78, SRZ ;  /* 0x00000000004e7805 */ /* 0x000fe2000001ff00 */
[----:B------:R-:W1:Y:S01]  /*07b0*/  LDCU UR8, c[0x0][0x3a0] ;  /* 0x00007400ff0877ac */ /* 0x000e620008000800 */
[----:B0-----:R-:W-:-:S02]  /*07c0*/  VIADD R4, R7, 0xffffffe ;  /* 0x0ffffffe07047836 */ /* 0x001fc40000000000 */
[-C--:B---3--:R-:W-:Y:S02]  /*07d0*/  IMAD R43, R43, R102.reuse, RZ ;  /* 0x000000662b2b7224 */ /* 0x088fe400078e02ff */
[----:B------:R0:W3:Y:S01]  /*07e0*/  F2I.FTZ.U32.TRUNC.NTZ R5, R4 ;  /* 0x0000000400057305 */ /* 0x0000e2000021f000 */
[-C--:B------:R-:W-:Y:S02]  /*07f0*/  IMAD R44, R44, R102.reuse, RZ ;  /* 0x000000662c2c7224 */ /* 0x080fe400078e02ff */
[----:B------:R-:W-:Y:S02]  /*0800*/  IMAD.SHL.U32 R45, R102, 0x100, RZ ;  /* 0x00000100662d7824 */ /* 0x000fe400078e00ff */
[----:B--2---:R-:W-:Y:S02]  /*0810*/  VIADD R2, R0, 0xffffffe ;  /* 0x0ffffffe00027836 */ /* 0x004fe40000000000 */
[----:B------:R-:W-:Y:S02]  /*0820*/  VIADD R0, R6, 0xf ;  /* 0x0000000f06007836 */ /* 0x000fe40000000000 */
[----:B0-----:R-:W-:Y:S01]  /*0830*/  IMAD.MOV.U32 R4, RZ, RZ, RZ ;  /* 0x000000ffff047224 */ /* 0x001fe200078e00ff */
[----:B------:R0:W2:Y:S01]  /*0840*/  F2I.FTZ.U32.TRUNC.NTZ R3, R2 ;  /* 0x0000000200037305 */ /* 0x0000a2000021f000 */
[----:B------:R-:W-:Y:S01]  /*0850*/  IMAD R50, R9, R102, RZ ;  /* 0x0000006609327224 */ /* 0x000fe200078e02ff */
[----:B------:R-:W-:-:S02]  /*0860*/  IABS R17, R0 ;  /* 0x0000000000117213 */ /* 0x000fc40000000000 */
[----:B------:R-:W-:Y:S01]  /*0870*/  ISETP.GE.AND P1, PT, R0, RZ, PT ;  /* 0x000000ff0000720c */ /* 0x000fe20003f26270 */
[----:B---3--:R-:W-:-:S04]  /*0880*/  IMAD.MOV R15, RZ, RZ, -R5 ;  /* 0x000000ffff0f7224 */ /* 0x008fc800078e0a05 */
[----:B------:R-:W-:Y:S02]  /*0890*/  IMAD R15, R15, R8, RZ ;  /* 0x000000080f0f7224 */ /* 0x000fe400078e02ff */
[----:B0-----:R-:W-:Y:S02]  /*08a0*/  IMAD.MOV.U32 R2, RZ, RZ, RZ ;  /* 0x000000ffff027224 */ /* 0x001fe400078e00ff */
[----:B------:R-:W-:-:S04]  /*08b0*/  IMAD.HI.U32 R5, R5, R15, R4 ;  /* 0x0000000f05057227 */ /* 0x000fc800078e0004 */
[----:B--2---:R-:W-:Y:S02]  /*08c0*/  IMAD.MOV R7, RZ, RZ, -R3 ;  /* 0x000000ffff077224 */ /* 0x004fe400078e0a03 */
[----:B------:R-:W-:-:S04]  /*08d0*/  IMAD.HI.U32 R5, R5, R14, RZ ;  /* 0x0000000e05057227 */ /* 0x000fc800078e00ff */
[----:B------:R-:W-:Y:S02]  /*08e0*/  IMAD.MOV R5, RZ, RZ, -R5 ;  /* 0x000000ffff057224 */ /* 0x000fe400078e0a05 */
[----:B------:R-:W-:Y:S02]  /*08f0*/  IMAD R7, R7, R36, RZ ;  /* 0x0000002407077224 */ /* 0x000fe400078e02ff */
[----:B------:R-:W-:Y:S02]  /*0900*/  IMAD R15, R8, R5, R14 ;  /* 0x00000005080f7224 */ /* 0x000fe400078e020e */
[----:B------:R-:W-:-:S03]  /*0910*/  IMAD.HI.U32 R2, R3, R7, R2 ;  /* 0x0000000703027227 */ /* 0x000fc600078e0002 */
[----:B------:R-:W-:Y:S01]  /*0920*/  ISETP.GT.U32.AND P2, PT, R8, R15, PT ;  /* 0x0000000f0800720c */ /* 0x000fe20003f44070 */
[----:B------:R-:W-:Y:S02]  /*0930*/  VIADD R3, R6, 0xe ;  /* 0x0000000e06037836 */ /* 0x000fe40000000000 */
[----:B------:R-:W-:-:S03]  /*0940*/  IMAD.HI.U32 R0, R2, R17, RZ ;  /* 0x0000001102007227 */ /* 0x000fc600078e00ff */
[----:B------:R-:W-:Y:S01]  /*0950*/  IABS R19, R3 ;  /* 0x0000000300137213 */ /* 0x000fe20000000000 */
[----:B------:R-:W-:Y:S01]  /*0960*/  IMAD.MOV R0, RZ, RZ, -R0 ;  /* 0x000000ffff007224 */ /* 0x000fe200078e0a00 */
[----:B------:R-:W-:Y:S01]  /*0970*/  ISETP.GE.AND P0, PT, R3, RZ, PT ;  /* 0x000000ff0300720c */ /* 0x000fe20003f06270 */
[----:B------:R-:W-:Y:S02]  /*0980*/  VIADD R4, R6, 0xd ;  /* 0x0000000d06047836 */ /* 0x000fe40000000000 */
[----:B------:R-:W-:Y:S02]  /*0990*/  IMAD R0, R36, R0, R17 ;  /* 0x0000000024007224 */ /* 0x000fe400078e0211 */
[----:B------:R-:W-:Y:S01]  /*09a0*/  @!P2 IMAD.IADD R15, R15, 0x1, -R8 ;  /* 0x000000010f0fa824 */ /* 0x000fe200078e0a08 */
[----:B------:R-:W-:Y:S01]  /*09b0*/  IABS R21, R4 ;  /* 0x0000000400157213 */ /* 0x000fe20000000000 */
[----:B------:R-:W-:Y:S01]  /*09c0*/  IMAD.HI.U32 R3, R2, R19, RZ ;  /* 0x0000001302037227 */ /* 0x000fe200078e00ff */
[----:B------:R-:W-:-:S02]  /*09d0*/  ISETP.GT.U32.AND P6, PT, R36, R0, PT ;  /* 0x000000002400720c */ /* 0x000fc40003fc4070 */
[----:B------:R-:W-:Y:S01]  /*09e0*/  ISETP.GT.U32.AND P2, PT, R8, R15, PT ;  /* 0x0000000f0800720c */ /* 0x000fe20003f44070 */
[----:B------:R-:W-:Y:S01]  /*09f0*/  IMAD.MOV R3, RZ, RZ, -R3 ;  /* 0x000000ffff037224 */ /* 0x000fe200078e0a03 */
[----:B------:R-:W-:Y:S01]  /*0a00*/  ISETP.GE.AND P5, PT, R4, RZ, PT ;  /* 0x000000ff0400720c */ /* 0x000fe20003fa6270 */
[----:B------:R-:W-:Y:S02]  /*0a10*/  VIADD R5, R6, 0xc ;  /* 0x0000000c06057836 */ /* 0x000fe40000000000 */
[----:B------:R-:W-:Y:S01]  /*0a20*/  IMAD R3, R36, R3, R19 ;  /* 0x0000000324037224 */ /* 0x000fe200078e0213 */
[----:B------:R-:W-:Y:S01]  /*0a30*/  IABS R19, R24 ;  /* 0x0000001800137213 */ /* 0x000fe20000000000 */
[----:B------:R-:W-:Y:S01]  /*0a40*/  IMAD.HI.U32 R4, R2, R21, RZ ;  /* 0x0000001502047227 */ /* 0x000fe200078e00ff */
[----:B------:R-:W-:Y:S02]  /*0a50*/  IABS R23, R5 ;  /* 0x0000000500177213 */ /* 0x000fe40000000000 */
[----:B------:R-:W-:Y:S01]  /*0a60*/  ISETP.GE.AND P4, PT, R5, RZ, PT ;  /* 0x000000ff0500720c */ /* 0x000fe20003f86270 */
[----:B------:R-:W-:-:S02]  /*0a70*/  @!P6 IMAD.IADD R0, R0, 0x1, -R36 ;  /* 0x000000010000e824 */ /* 0x000fc400078e0a24 */
[----:B------:R-:W-:Y:S01]  /*0a80*/  @!P2 IMAD.IADD R15, R15, 0x1, -R8 ;  /* 0x000000010f0fa824 */ /* 0x000fe200078e0a08 */
[----:B------:R-:W-:Y:S01]  /*0a90*/  ISETP.NE.AND P2, PT, R32, RZ, PT ;  /* 0x000000ff2000720c */ /* 0x000fe20003f45270 */
[----:B------:R-:W-:Y:S01]  /*0aa0*/  IMAD.HI.U32 R5, R2, R23, RZ ;  /* 0x0000001702057227 */ /* 0x000fe200078e00ff */
[----:B------:R-:W-:-:S03]  /*0ab0*/  ISETP.GT.U32.AND P6, PT, R36, R0, PT ;  /* 0x000000002400720c */ /* 0x000fc60003fc4070 */
[----:B------:R-:W-:Y:S02]  /*0ac0*/  IMAD.MOV.U32 R30, RZ, RZ, R15 ;  /* 0x000000ffff1e7224 */ /* 0x000fe400078e000f */
[----:B------:R-:W-:-:S04]  /*0ad0*/  IMAD.HI.U32 R7, R2, R25, RZ ;  /* 0x0000001902077227 */ /* 0x000fc800078e00ff */
[----:B------:R-:W-:Y:S01]  /*0ae0*/  @!P3 IMAD.MOV R30, RZ, RZ, -R30 ;  /* 0x000000ffff1eb224 */ /* 0x000fe200078e0a1e */
[C---:B------:R-:W-:Y:S01]  /*0af0*/  ISETP.GT.U32.AND P3, PT, R36.reuse, R3, PT ;  /* 0x000000032400720c */ /* 0x040fe20003f64070 */
[----:B------:R-:W-:Y:S01]  /*0b00*/  IMAD.MOV R4, RZ, RZ, -R4 ;  /* 0x000000ffff047224 */ /* 0x000fe200078e0a04 */
[----:B------:R-:W-:Y:S01]  /*0b10*/  @!P2 LOP3.LUT R30, RZ, R32, RZ, 0x33, !PT ;  /* 0x00000020ff1ea212 */ /* 0x000fe200078e33ff */
[----:B------:R-:W-:Y:S02]  /*0b20*/  IMAD.MOV R5, RZ, RZ, -R5 ;  /* 0x000000ffff057224 */ /* 0x000fe400078e0a05 */
[----:B------:R-:W-:Y:S02]  /*0b30*/  IMAD.MOV R7, RZ, RZ, -R7 ;  /* 0x000000ffff077224 */ /* 0x000fe400078e0a07 */
[C---:B------:R-:W-:Y:S01]  /*0b40*/  IMAD R4, R36.reuse, R4, R21 ;  /* 0x0000000424047224 */ /* 0x040fe200078e0215 */
[----:B------:R-:W-:Y:S01]  /*0b50*/  IABS R21, R34 ;  /* 0x0000002200157213 */ /* 0x000fe20000000000 */
[C---:B------:R-:W-:Y:S01]  /*0b60*/  IMAD R5, R36.reuse, R5, R23 ;  /* 0x0000000524057224 */ /* 0x040fe200078e0217 */
[----:B------:R-:W-:Y:S01]  /*0b70*/  IABS R23, R35 ;  /* 0x0000002300177213 */ /* 0x000fe20000000000 */
[C---:B------:R-:W-:Y:S01]  /*0b80*/  IMAD R7, R36.reuse, R7, R25 ;  /* 0x0000000724077224 */ /* 0x040fe200078e0219 */
[----:B------:R-:W-:Y:S01]  /*0b90*/  IABS R25, R37 ;  /* 0x0000002500197213 */ /* 0x000fe20000000000 */
[--C-:B------:R-:W-:Y:S01]  /*0ba0*/  @!P3 IMAD.IADD R3, R3, 0x1, -R36.reuse ;  /* 0x000000010303b824 */ /* 0x100fe200078e0a24 */
[----:B------:R-:W-:Y:S01]  /*0bb0*/  ISETP.GT.U32.AND P3, PT, R36, R4, PT ;  /* 0x000000042400720c */ /* 0x000fe20003f64070 */
[----:B------:R-:W-:Y:S01]  /*0bc0*/  @!P6 IMAD.IADD R0, R0, 0x1, -R36 ;  /* 0x000000010000e824 */ /* 0x000fe200078e0a24 */
[----:B------:R-:W-:Y:S01]  /*0bd0*/  ISETP.GT.U32.AND P6, PT, R36, R5, PT ;  /* 0x000000052400720c */ /* 0x000fe20003fc4070 */
[----:B------:R-:W-:Y:S01]  /*0be0*/  IMAD.HI.U32 R14, R2, R21, RZ ;  /* 0x00000015020e7227 */ /* 0x000fe200078e00ff */
[----:B------:R-:W-:-:S03]  /*0bf0*/  ISETP.GT.U32.AND P2, PT, R36, R3, PT ;  /* 0x000000032400720c */ /* 0x000fc60003f44070 */
[----:B------:R-:W-:-:S04]  /*0c00*/  IMAD.HI.U32 R8, R2, R19, RZ ;  /* 0x0000001302087227 */ /* 0x000fc800078e00ff */
[----:B------:R-:W-:-:S04]  /*0c10*/  IMAD.HI.U32 R15, R2, R23, RZ ;  /* 0x00000017020f7227 */ /* 0x000fc800078e00ff */
[----:B------:R-:W-:-:S04]  /*0c20*/  IMAD.HI.U32 R16, R2, R25, RZ ;  /* 0x0000001902107227 */ /* 0x000fc800078e00ff */
[----:B------:R-:W-:Y:S02]  /*0c30*/  IMAD.MOV R14, RZ, RZ, -R14 ;  /* 0x000000ffff0e7224 */ /* 0x000fe400078e0a0e */
[----:B------:R-:W-:Y:S02]  /*0c40*/  IMAD.MOV R8, RZ, RZ, -R8 ;  /* 0x000000ffff087224 */ /* 0x000fe400078e0a08 */
[----:B------:R-:W-:Y:S02]  /*0c50*/  IMAD.MOV R18, RZ, RZ, -R15 ;  /* 0x000000ffff127224 */ /* 0x000fe400078e0a0f */
[----:B------:R-:W-:Y:S02]  /*0c60*/  IMAD.MOV R16, RZ, RZ, -R16 ;  /* 0x000000ffff107224 */ /* 0x000fe400078e0a10 */
[C---:B------:R-:W-:Y:S02]  /*0c70*/  IMAD R15, R36.reuse, R14, R21 ;  /* 0x0000000e240f7224 */ /* 0x040fe400078e0215 */
[----:B------:R-:W-:Y:S01]  /*0c80*/  @!P2 IMAD.IADD R3, R3, 0x1, -R36 ;  /* 0x000000010303a824 */ /* 0x000fe200078e0a24 */
[C---:B------:R-:W-:Y:S01]  /*0c90*/  ISETP.GT.U32.AND P2, PT, R36.reuse, R7, PT ;  /* 0x000000072400720c */ /* 0x040fe20003f44070 */
[----:B------:R-:W-:-:S02]  /*0ca0*/  IMAD R8, R36, R8, R19 ;  /* 0x0000000824087224 */ /* 0x000fc400078e0213 */
[C---:B------:R-:W-:Y:S01]  /*0cb0*/  IMAD R19, R36.reuse, R16, R25 ;  /* 0x0000001024137224 */ /* 0x040fe200078e0219 */
[----:B------:R-:W-:Y:S01]  /*0cc0*/  IABS R25, R39 ;  /* 0x0000002700197213 */ /* 0x000fe20000000000 */
[----:B------:R-:W-:Y:S01]  /*0cd0*/  @!P6 IMAD.IADD R5, R5, 0x1, -R36 ;  /* 0x000000010505e824 */ /* 0x000fe200078e0a24 */
[----:B------:R-:W-:Y:S01]  /*0ce0*/  ISETP.GT.U32.AND P6, PT, R36, R15, PT ;  /* 0x0000000f2400720c */ /* 0x000fe20003fc4070 */
[----:B------:R-:W-:-:S04]  /*0cf0*/  IMAD.HI.U32 R17, R2, R27, RZ ;  /* 0x0000001b02117227 */ /* 0x000fc800078e00ff */
[----:B------:R-:W-:Y:S02]  /*0d00*/  IMAD.MOV R20, RZ, RZ, -R17 ;  /* 0x000000ffff147224 */ /* 0x000fe400078e0a11 */
[----:B------:R-:W-:-:S04]  /*0d10*/  IMAD.HI.U32 R16, R2, R25, RZ ;  /* 0x0000001902107227 */ /* 0x000fc800078e00ff */
[----:B------:R-:W-:Y:S02]  /*0d20*/  IMAD R17, R36, R18, R23 ;  /* 0x0000001224117224 */ /* 0x000fe400078e0217 */
[----:B------:R-:W-:Y:S02]  /*0d30*/  IMAD.MOV R16, RZ, RZ, -R16 ;  /* 0x000000ffff107224 */ /* 0x000fe400078e0a10 */
[--C-:B------:R-:W-:Y:S01]  /*0d40*/  @!P3 IMAD.IADD R4, R4, 0x1, -R36.reuse ;  /* 0x000000010404b824 */ /* 0x100fe200078e0a24 */
[C---:B------:R-:W-:Y:S01]  /*0d50*/  ISETP.GT.U32.AND P3, PT, R36.reuse, R8, PT ;  /* 0x000000082400720c */ /* 0x040fe20003f64070 */
[----:B------:R-:W-:Y:S01]  /*0d60*/  @!P2 IMAD.IADD R7, R7, 0x1, -R36 ;  /* 0x000000010707a824 */ /* 0x000fe200078e0a24 */
[----:B------:R-:W-:Y:S01]  /*0d70*/  ISETP.GT.U32.AND P2, PT, R36, R17, PT ;  /* 0x000000112400720c */ /* 0x000fe20003f44070 */
[----:B------:R-:W-:Y:S02]  /*0d80*/  VIADD R32, R6, 0x5 ;  /* 0x0000000506207836 */ /* 0x000fe40000000000 */
[----:B------:R-:W-:-:S02]  /*0d90*/  IMAD R25, R36, R16, R25 ;  /* 0x0000001024197224 */ /* 0x000fc400078e0219 */
[C---:B------:R-:W-:Y:S01]  /*0da0*/  IMAD R21, R36.reuse, R20, R27 ;  /* 0x0000001424157224 */ /* 0x040fe200078e021b */
[----:B------:R-:W-:Y:S01]  /*0db0*/  IABS R27, R40 ;  /* 0x00000028001b7213 */ /* 0x000fe20000000000 */
[----:B------:R-:W-:Y:S01]  /*0dc0*/  @!P6 IMAD.IADD R15, R15, 0x1, -R36 ;  /* 0x000000010f0fe824 */ /* 0x000fe200078e0a24 */
[----:B------:R-:W-:Y:S01]  /*0dd0*/  ISETP.GT.U32.AND P6, PT, R36, R19, PT ;  /* 0x000000132400720c */ /* 0x000fe20003fc4070 */
[----:B------:R-:W-:Y:S01]  /*0de0*/  IMAD.MOV.U32 R16, RZ, RZ, R3 ;  /* 0x000000ffff107224 */ /* 0x000fe200078e0003 */
[----:B------:R-:W-:Y:S01]  /*0df0*/  IABS R23, R32 ;  /* 0x0000002000177213 */ /* 0x000fe20000000000 */
[----:B------:R-:W-:Y:S01]  /*0e00*/  IMAD.HI.U32 R18, R2, R27, RZ ;  /* 0x0000001b02127227 */ /* 0x000fe200078e00ff */
[----:B------:R-:W-:-:S03]  /*0e10*/  LOP3.LUT R3, R12, 0x7, RZ, 0xc0, !PT ;  /* 0x000000070c037812 */ /* 0x000fc600078ec0ff */
[----:B------:R-:W-:Y:S01]  /*0e20*/  @!P0 IMAD.MOV R16, RZ, RZ, -R16 ;  /* 0x000000ffff108224 */ /* 0x000fe200078e0a10 */
[----:B------:R-:W-:Y:S01]  /*0e30*/  ISETP.GT.U32.AND P0, PT, R36, R15, PT ;  /* 0x0000000f2400720c */ /* 0x000fe20003f04070 */
[----:B------:R-:W-:-:S04]  /*0e40*/  IMAD.HI.U32 R14, R2, R23, RZ ;  /* 0x00000017020e7227 */ /* 0x000fc800078e00ff */
[----:B------:R-:W-:Y:S01]  /*0e50*/  @!P3 IMAD.IADD R8, R8, 0x1, -R36 ;  /* 0x000000010808b824 */ /* 0x000fe200078e0a24 */
[C---:B------:R-:W-:Y:S01]  /*0e60*/  ISETP.GT.U32.AND P3, PT, R36.reuse, R4, PT ;  /* 0x000000042400720c */ /* 0x040fe20003f64070 */
[----:B------:R-:W-:Y:S02]  /*0e70*/  IMAD.MOV R18, RZ, RZ, -R18 ;  /* 0x000000ffff127224 */ /* 0x000fe400078e0a12 */
[----:B------:R-:W-:Y:S01]  /*0e80*/  @!P2 IMAD.IADD R17, R17, 0x1, -R36 ;  /* 0x000000011111a824 */ /* 0x000fe200078e0a24 */
[C---:B------:R-:W-:Y:S01]  /*0e90*/  ISETP.GT.U32.AND P2, PT, R36.reuse, R5, PT ;  /* 0x000000052400720c */ /* 0x040fe20003f44070 */
[----:B------:R-:W-:Y:S02]  /*0ea0*/  IMAD.MOV R14, RZ, RZ, -R14 ;  /* 0x000000ffff0e7224 */ /* 0x000fe400078e0a0e */
[C---:B------:R-:W-:Y:S02]  /*0eb0*/  IMAD R26, R36.reuse, R18, R27 ;  /* 0x00000012241a7224 */ /* 0x040fe400078e021b */
[----:B------:R-:W-:Y:S01]  /*0ec0*/  @!P6 IMAD.IADD R19, R19, 0x1, -R36 ;  /* 0x000000011313e824 */ /* 0x000fe200078e0a24 */
[C---:B------:R-:W-:Y:S01]  /*0ed0*/  ISETP.GT.U32.AND P6, PT, R36.reuse, R17, PT ;  /* 0x000000112400720c */ /* 0x040fe20003fc4070 */
[----:B------:R-:W-:-:S02]  /*0ee0*/  IMAD R23, R36, R14, R23 ;  /* 0x0000000e24177224 */ /* 0x000fc400078e0217 */
[----:B------:R-:W-:-:S04]  /*0ef0*/  IMAD.HI.U32 R14, R2, R29, RZ ;  /* 0x0000001d020e7227 */ /* 0x000fc800078e00ff */
[----:B------:R-:W-:Y:S01]  /*0f00*/  @!P0 IMAD.IADD R15, R15, 0x1, -R36 ;  /* 0x000000010f0f8824 */ /* 0x000fe200078e0a24 */
[----:B------:R-:W-:Y:S01]  /*0f10*/  ISETP.GT.U32.AND P0, PT, R36, R26, PT ;  /* 0x0000001a2400720c */ /* 0x000fe20003f04070 */
[----:B------:R-:W-:Y:S02]  /*0f20*/  IMAD.MOV R27, RZ, RZ, -R14 ;  /* 0x000000ffff1b7224 */ /* 0x000fe400078e0a0e */
[----:B------:R-:W-:Y:S01]  /*0f30*/  IMAD.MOV.U32 R14, RZ, RZ, R0 ;  /* 0x000000ffff0e7224 */ /* 0x000fe200078e0000 */
[----:B------:R-:W-:Y:S01]  /*0f40*/  SHF.R.S32.HI R0, RZ, 0x1f, R13 ;  /* 0x0000001fff007819 */ /* 0x000fe2000001140d */
[----:B------:R-:W-:Y:S01]  /*0f50*/  @!P3 IMAD.IADD R4, R4, 0x1, -R36 ;  /* 0x000000010404b824 */ /* 0x000fe200078e0a24 */
[C---:B------:R-:W-:Y:S01]  /*0f60*/  ISETP.GT.U32.AND P3, PT, R36.reuse, R7, PT ;  /* 0x000000072400720c */ /* 0x040fe20003f64070 */
[C---:B------:R-:W-:Y:S01]  /*0f70*/  IMAD R27, R36.reuse, R27, R29 ;  /* 0x0000001b241b7224 */ /* 0x040fe200078e021d */
[----:B------:R-:W-:Y:S01]  /*0f80*/  IABS R29, R6 ;  /* 0x00000006001d7213 */ /* 0x000fe20000000000 */
[----:B------:R-:W-:Y:S01]  /*0f90*/  @!P1 IMAD.MOV R14, RZ, RZ, -R14 ;  /* 0x000000ffff0e9224 */ /* 0x000fe200078e0a0e */
[C---:B------:R-:W-:Y:S01]  /*0fa0*/  ISETP.GT.U32.AND P1, PT, R36.reuse, R8, PT ;  /* 0x000000082400720c */ /* 0x040fe20003f24070 */
[--C-:B------:R-:W-:Y:S01]  /*0fb0*/  @!P6 IMAD.IADD R17, R17, 0x1, -R36.reuse ;  /* 0x000000011111e824 */ /* 0x100fe200078e0a24 */
[C---:B------:R-:W-:Y:S01]  /*0fc0*/  ISETP.GT.U32.AND P6, PT, R36.reuse, R27, PT ;  /* 0x0000001b2400720c */ /* 0x040fe20003fc4070 */
[--C-:B------:R-:W-:Y:S01]  /*0fd0*/  @!P2 IMAD.IADD R5, R5, 0x1, -R36.reuse ;  /* 0x000000010505a824 */ /* 0x100fe200078e0a24 */
[----:B------:R-:W-:Y:S01]  /*0fe0*/  ISETP.GT.U32.AND P2, PT, R36, R21, PT ;  /* 0x000000152400720c */ /* 0x000fe20003f44070 */
[----:B------:R-:W-:Y:S01]  /*0ff0*/  @!P0 IMAD.IADD R26, R26, 0x1, -R36 ;  /* 0x000000011a1a8824 */ /* 0x000fe200078e0a24 */
[----:B------:R-:W-:Y:S01]  /*1000*/  ISETP.GE.AND P0, PT, R35, RZ, PT ;  /* 0x000000ff2300720c */ /* 0x000fe20003f06270 */
[----:B------:R-:W-:Y:S01]  /*1010*/  IMAD.HI.U32 R20, R2, R31, RZ ;  /* 0x0000001f02147227 */ /* 0x000fe200078e00ff */
[----:B------:R-:W-:-:S02]  /*1020*/  LEA.HI R103, R0, R13, RZ, 0x8 ;  /* 0x0000000d00677211 */ /* 0x000fc400078f40ff */
[----:B------:R-:W-:Y:S01]  /*1030*/  LOP3.LUT R13, RZ, R33, RZ, 0x33, !PT ;  /* 0x00000021ff0d7212 */ /* 0x000fe200078e33ff */
[----:B------:R-:W-:Y:S01]  /*1040*/  IMAD.MOV.U32 R18, RZ, RZ, R4 ;  /* 0x000000ffff127224 */ /* 0x000fe200078e0004 */
[----:B------:R-:W-:Y:S01]  /*1050*/  SHF.R.S32.HI R4, RZ, 0x6, R12 ;  /* 0x00000006ff047819 */ /* 0x000fe2000001140c */
[----:B------:R-:W-:Y:S01]  /*1060*/  IMAD.MOV R20, RZ, RZ, -R20 ;  /* 0x000000ffff147224 */ /* 0x000fe200078e0a14 */
[----:B------:R-:W-:Y:S01]  /*1070*/  LOP3.LUT R35, R9, 0xe0, RZ, 0xfc, !PT ;  /* 0x000000e009237812 */ /* 0x000fe200078efcff */
[----:B------:R-:W-:Y:S01]  /*1080*/  @!P5 IMAD.MOV R18, RZ, RZ, -R18 ;  /* 0x000000ffff12d224 */ /* 0x000fe200078e0a12 */
[C---:B------:R-:W-:Y:S01]  /*1090*/  ISETP.GT.U32.AND P5, PT, R36.reuse, R19, PT ;  /* 0x000000132400720c */ /* 0x040fe20003fa4070 */
[--C-:B------:R-:W-:Y:S01]  /*10a0*/  @!P3 IMAD.IADD R7, R7, 0x1, -R36.reuse ;  /* 0x000000010707b824 */ /* 0x100fe200078e0a24 */
[----:B------:R-:W-:Y:S01]  /*10b0*/  ISETP.GT.U32.AND P3, PT, R36, R23, PT ;  /* 0x000000172400720c */ /* 0x000fe20003f64070 */
[----:B------:R-:W-:Y:S01]  /*10c0*/  @!P1 IMAD.IADD R8, R8, 0x1, -R36 ;  /* 0x0000000108089824 */ /* 0x000fe200078e0a24 */
[C---:B------:R-:W-:Y:S01]  /*10d0*/  ISETP.GT.U32.AND P1, PT, R36.reuse, R25, PT ;  /* 0x000000192400720c */ /* 0x040fe20003f24070 */
[C---:B------:R-:W-:Y:S01]  /*10e0*/  IMAD R28, R36.reuse, R20, R31 ;  /* 0x00000014241c7224 */ /* 0x040fe200078e021f */
[----:B------:R-:W-:Y:S01]  /*10f0*/  SHF.R.S32.HI R31, RZ, 0x2, R12 ;  /* 0x00000002ff1f7819 */ /* 0x000fe2000001140c */
[--C-:B------:R-:W-:Y:S01]  /*1100*/  @!P6 IMAD.IADD R27, R27, 0x1, -R36.reuse ;  /* 0x000000011b1be824 */ /* 0x100fe200078e0a24 */
[----:B------:R-:W-:Y:S01]  /*1110*/  ISETP.GE.AND P6, PT, R37, RZ, PT ;  /* 0x000000ff2500720c */ /* 0x000fe20003fc6270 */
[----:B------:R-:W-:Y:S01]  /*1120*/  @!P2 IMAD.IADD R21, R21, 0x1, -R36 ;  /* 0x000000011515a824 */ /* 0x000fe200078e0a24 */
[C---:B------:R-:W-:Y:S01]  /*1130*/  ISETP.GT.U32.AND P2, PT, R36.reuse, R28, PT ;  /* 0x0000001c2400720c */ /* 0x040fe20003f44070 */
[----:B------:R-:W-:Y:S01]  /*1140*/  @!P0 IMAD.MOV R17, RZ, RZ, -R17 ;  /* 0x000000ffff118224 */ /* 0x000fe200078e0a11 */
[----:B------:R-:W-:Y:S01]  /*1150*/  ISETP.GT.U32.AND P0, PT, R36, R27, PT ;  /* 0x0000001b2400720c */ /* 0x000fe20003f04070 */
[----:B------:R-:W-:Y:S01]  /*1160*/  IMAD.HI.U32 R2, R2, R29, RZ ;  /* 0x0000001d02027227 */ /* 0x000fe200078e00ff */
[----:B------:R-:W-:-:S02]  /*1170*/  LOP3.LUT R37, R9, 0xf0, RZ, 0xfc, !PT ;  /* 0x000000f009257812 */ /* 0x000fc400078efcff */
[----:B------:R-:W-:Y:S01]  /*1180*/  SHF.R.S32.HI R103, RZ, 0x8, R103 ;  /* 0x00000008ff677819 */ /* 0x000fe20000011467 */
[--C-:B------:R-:W-:Y:S01]  /*1190*/  @!P5 IMAD.IADD R19, R19, 0x1, -R36.reuse ;  /* 0x000000011313d824 */ /* 0x100fe200078e0a24 */
[----:B------:R-:W-:Y:S01]  /*11a0*/  ISETP.GE.AND P5, PT, R22, RZ, PT ;  /* 0x000000ff1600720c */ /* 0x000fe20003fa6270 */
[----:B------:R-:W-:Y:S01]  /*11b0*/  @!P3 IMAD.IADD R23, R23, 0x1, -R36 ;  /* 0x000000011717b824 */ /* 0x000fe200078e0a24 */
[----:B------:R-:W-:Y:S01]  /*11c0*/  ISETP.GE.AND P3, PT, R24, RZ, PT ;  /* 0x000000ff1800720c */ /* 0x000fe20003f66270 */
[----:B------:R-:W-:Y:S02]  /*11d0*/  IMAD.MOV R2, RZ, RZ, -R2 ;  /* 0x000000ffff027224 */ /* 0x000fe400078e0a02 */
[--C-:B------:R-:W-:Y:S01]  /*11e0*/  @!P1 IMAD.IADD R25, R25, 0x1, -R36.reuse ;  /* 0x0000000119199824 */ /* 0x100fe200078e0a24 */
[----:B------:R-:W-:Y:S01]  /*11f0*/  ISETP.GE.AND P1, PT, R34, RZ, PT ;  /* 0x000000ff2200720c */ /* 0x000fe20003f26270 */
[----:B------:R-:W-:Y:S02]  /*1200*/  IMAD R29, R36, R2, R29 ;  /* 0x00000002241d7224 */ /* 0x000fe400078e021d */
[--C-:B------:R-:W-:Y:S01]  /*1210*/  @!P2 IMAD.IADD R28, R28, 0x1, -R36.reuse ;  /* 0x000000011c1ca824 */ /* 0x100fe200078e0a24 */
[C---:B------:R-:W-:Y:S01]  /*1220*/  ISETP.GT.U32.AND P2, PT, R36.reuse, R21, PT ;  /* 0x000000152400720c */ /* 0x040fe20003f44070 */
[----:B------:R-:W-:Y:S01]  /*1230*/  @!P0 IMAD.IADD R27, R27, 0x1, -R36 ;  /* 0x000000011b1b8824 */ /* 0x000fe200078e0a24 */
[----:B------:R-:W-:Y:S01]  /*1240*/  ISETP.GT.U32.AND P0, PT, R36, R29, PT ;  /* 0x0000001d2400720c */ /* 0x000fe20003f04070 */
[----:B------:R-:W-:-:S02]  /*1250*/  IMAD.MOV.U32 R22, RZ, RZ, R7 ;  /* 0x000000ffff167224 */ /* 0x000fc400078e0007 */
[----:B------:R-:W-:Y:S02]  /*1260*/  IMAD.MOV.U32 R24, RZ, RZ, R8 ;  /* 0x000000ffff187224 */ /* 0x000fe400078e0008 */
[----:B------:R-:W-:Y:S02]  /*1270*/  IMAD.MOV.U32 R20, RZ, RZ, R5 ;  /* 0x000000ffff147224 */ /* 0x000fe400078e0005 */
[----:B------:R-:W-:Y:S01]  /*1280*/  @!P5 IMAD.MOV R22, RZ, RZ, -R22 ;  /* 0x000000ffff16d224 */ /* 0x000fe200078e0a16 */
[C---:B------:R-:W-:Y:S01]  /*1290*/  ISETP.GT.U32.AND P5, PT, R36.reuse, R28, PT ;  /* 0x0000001c2400720c */ /* 0x040fe20003fa4070 */
[----:B------:R-:W-:Y:S01]  /*12a0*/  @!P3 IMAD.MOV R24, RZ, RZ, -R24 ;  /* 0x000000ffff18b224 */ /* 0x000fe200078e0a18 */
[C---:B------:R-:W-:Y:S01]  /*12b0*/  ISETP.GT.U32.AND P3, PT, R36.reuse, R25, PT ;  /* 0x000000192400720c */ /* 0x040fe20003f64070 */
[----:B------:R-:W-:Y:S01]  /*12c0*/  @!P4 IMAD.MOV R20, RZ, RZ, -R20 ;  /* 0x000000ffff14c224 */ /* 0x000fe200078e0a14 */
[C---:B------:R-:W-:Y:S01]  /*12d0*/  ISETP.GT.U32.AND P4, PT, R36.reuse, R23, PT ;  /* 0x000000172400720c */ /* 0x040fe20003f84070 */
[----:B------:R-:W-:Y:S01]  /*12e0*/  @!P1 IMAD.MOV R15, RZ, RZ, -R15 ;  /* 0x000000ffff0f9224 */ /* 0x000fe200078e0a0f */
[----:B------:R-:W-:Y:S01]  /*12f0*/  ISETP.GT.U32.AND P1, PT, R36, R26, PT ;  /* 0x0000001a2400720c */ /* 0x000fe20003f24070 */
[----:B------:R-:W-:Y:S01]  /*1300*/  @!P6 IMAD.MOV R19, RZ, RZ, -R19 ;  /* 0x000000ffff13e224 */ /* 0x000fe200078e0a13 */
[----:B------:R-:W-:Y:S01]  /*1310*/  ISETP.GE.AND P6, PT, R38, RZ, PT ;  /* 0x000000ff2600720c */ /* 0x000fe20003fc6270 */
[----:B------:R-:W-:-:S02]  /*1320*/  IMAD.SHL.U32 R2, R12, 0x80, RZ ;  /* 0x000000800c027824 */ /* 0x000fc400078e00ff */
[--C-:B------:R-:W-:Y:S01]  /*1330*/  @!P2 IMAD.IADD R21, R21, 0x1, -R36.reuse ;  /* 0x000000011515a824 */ /* 0x100fe200078e0a24 */
[----:B------:R-:W-:Y:S01]  /*1340*/  ISETP.GE.AND P2, PT, R32, RZ, PT ;  /* 0x000000ff2000720c */ /* 0x000fe20003f46270 */
[----:B------:R-:W-:Y:S01]  /*1350*/  IMAD.SHL.U32 R7, R12, 0x20, RZ ;  /* 0x000000200c077824 */ /* 0x000fe200078e00ff */
[----:B------:R-:W-:Y:S01]  /*1360*/  LOP3.LUT R32, R2, 0x1000, RZ, 0xc0, !PT ;  /* 0x0000100002207812 */ /* 0x000fe200078ec0ff */
[--C-:B------:R-:W-:Y:S01]  /*1370*/  @!P0 IMAD.IADD R29, R29, 0x1, -R36.reuse ;  /* 0x000000011d1d8824 */ /* 0x100fe200078e0a24 */
[----:B------:R-:W-:Y:S01]  /*1380*/  SGXT R2, R4, 0x1 ;  /* 0x000000010402781a */ /* 0x000fe20000000200 */
[--C-:B------:R-:W-:Y:S01]  /*1390*/  @!P3 IMAD.IADD R25, R25, 0x1, -R36.reuse ;  /* 0x000000011919b824 */ /* 0x100fe200078e0a24 */
[----:B------:R-:W-:Y:S01]  /*13a0*/  LOP3.LUT R7, R7, 0x60, RZ, 0xc0, !PT ;  /* 0x0000006007077812 */ /* 0x000fe200078ec0ff */
[----:B------:R-:W-:Y:S01]  /*13b0*/  @!P5 IMAD.IADD R28, R28, 0x1, -R36 ;  /* 0x000000011c1cd824 */ /* 0x000fe200078e0a24 */
[----:B------:R-:W-:Y:S01]  /*13c0*/  SGXT R4, R31, 0x1 ;  /* 0x000000011f04781a */ /* 0x000fe20000000200 */
[----:B------:R-:W-:Y:S01]  /*13d0*/  IMAD R31, R3, 0x200, R32 ;  /* 0x00000200031f7824 */ /* 0x000fe200078e0220 */
[----:B------:R-:W-:Y:S01]  /*13e0*/  ISETP.GT.U32.AND P0, PT, R36, R29, PT ;  /* 0x0000001d2400720c */ /* 0x000fe20003f04070 */
[--C-:B------:R-:W-:Y:S01]  /*13f0*/  @!P4 IMAD.IADD R23, R23, 0x1, -R36.reuse ;  /* 0x000000011717c824 */ /* 0x100fe200078e0a24 */
[----:B------:R-:W-:Y:S01]  /*1400*/  ISETP.GE.AND P3, PT, R40, RZ, PT ;  /* 0x000000ff2800720c */ /* 0x000fe20003f66270 */
[----:B------:R-:W-:Y:S01]  /*1410*/  @!P1 IMAD.IADD R26, R26, 0x1, -R36 ;  /* 0x000000011a1a9824 */ /* 0x000fe200078e0a24 */
[----:B------:R-:W-:Y:S01]  /*1420*/  ISETP.GE.AND P5, PT, R42, RZ, PT ;  /* 0x000000ff2a00720c */ /* 0x000fe20003fa6270 */
[----:B------:R-:W-:Y:S01]  /*1430*/  IMAD.SHL.U32 R5, R12, 0x2, RZ ;  /* 0x000000020c057824 */ /* 0x000fe200078e00ff */
[----:B------:R-:W-:Y:S01]  /*1440*/  ISETP.GE.AND P4, PT, R39, RZ, PT ;  /* 0x000000ff2700720c */ /* 0x000fe20003f86270 */
[----:B------:R-:W-:Y:S01]  /*1450*/  IMAD.SHL.U32 R32, R3, 0x10, RZ ;  /* 0x0000001003207824 */ /* 0x000fe200078e00ff */
[----:B------:R-:W-:Y:S01]  /*1460*/  ISETP.GE.AND P1, PT, R41, RZ, PT ;  /* 0x000000ff2900720c */ /* 0x000fe20003f26270 */
[----:B------:R-:W-:Y:S01]  /*1470*/  @!P6 IMAD.MOV R21, RZ, RZ, -R21 ;  /* 0x000000ffff15e224 */ /* 0x000fe200078e0a15 */
[----:B------:R-:W-:Y:S01]  /*1480*/  LOP3.LUT R4, R7, 0x90, R4, 0xf8, !PT ;  /* 0x0000009007047812 */ /* 0x000fe200078ef804 */
[----:B------:R-:W-:Y:S01]  /*1490*/  @!P2 IMAD.MOV R23, RZ, RZ, -R23 ;  /* 0x000000ffff17a224 */ /* 0x000fe200078e0a17 */
[----:B------:R-:W-:Y:S01]  /*14a0*/  ISETP.GE.AND P6, PT, R6, RZ, PT ;  /* 0x000000ff0600720c */ /* 0x000fe20003fc6270 */
[----:B------:R-:W-:Y:S01]  /*14b0*/  @!P0 IMAD.IADD R29, R29, 0x1, -R36 ;  /* 0x000000011d1d8824 */ /* 0x000fe200078e0a24 */
[----:B------:R-:W-:Y:S01]  /*14c0*/  LOP3.LUT R2, R2, 0x90, RZ, 0xc0, !PT ;  /* 0x0000009002027812 */ /* 0x000fe200078ec0ff */
[----:B------:R-:W-:Y:S01]  /*14d0*/  @!P3 IMAD.MOV R26, RZ, RZ, -R26 ;  /* 0x000000ffff1ab224 */ /* 0x000fe200078e0a1a */
[--C-:B------:R-:W-:Y:S01]  /*14e0*/  LOP3.LUT R34, R32, 0x30, R5.reuse, 0x78, !PT ;  /* 0x0000003020227812 */ /* 0x100fe200078e7805 */
[----:B------:R-:W-:Y:S01]  /*14f0*/  @!P5 IMAD.MOV R28, RZ, RZ, -R28 ;  /* 0x000000ffff1cd224 */ /* 0x000fe200078e0a1c */
[----:B------:R-:W-:Y:S01]  /*1500*/  LOP3.LUT R32, R4, 0x10, R5, 0x78, !PT ;  /* 0x0000001004207812 */ /* 0x000fe200078e7805 */
[----:B------:R-:W-:Y:S01]  /*1510*/  @!P4 IMAD.MOV R25, RZ, RZ, -R25 ;  /* 0x000000ffff19c224 */ /* 0x000fe200078e0a19 */
[----:B------:R-:W-:Y:S01]  /*1520*/  LOP3.LUT R5, R2, 0x7e, R5, 0x78, !PT ;  /* 0x0000007e02057812 */ /* 0x000fe200078e7805 */
[----:B------:R-:W-:Y:S01]  /*1530*/  @!P1 IMAD.MOV R27, RZ, RZ, -R27 ;  /* 0x000000ffff1b9224 */ /* 0x000fe200078e0a1b */
[C---:B------:R-:W-:Y:S01]  /*1540*/  LOP3.LUT R2, R12.reuse, 0x7f, RZ, 0xc0, !PT ;  /* 0x0000007f0c027812 */ /* 0x040fe200078ec0ff */
[----:B------:R-:W-:Y:S01]  /*1550*/  IMAD.SHL.U32 R8, R12, 0x10, RZ ;  /* 0x000000100c087824 */ /* 0x000fe200078e00ff */
[----:B------:R-:W-:Y:S01]  /*1560*/  ISETP.NE.AND P0, PT, R33, RZ, PT ;  /* 0x000000ff2100720c */ /* 0x000fe20003f05270 */
[----:B------:R-:W-:Y:S01]  /*1570*/  @!P6 IMAD.MOV R29, RZ, RZ, -R29 ;  /* 0x000000ffff1de224 */ /* 0x000fe200078e0a1d */
[C---:B------:R-:W-:Y:S01]  /*1580*/  LOP3.LUT R0, R2.reuse, 0x80, RZ, 0xfc, !PT ;  /* 0x0000008002007812 */ /* 0x040fe200078efcff */
[----:B-1----:R-:W-:Y:S01]  /*1590*/  IMAD R62, R2, UR7, RZ ;  /* 0x00000007023e7c24 */ /* 0x002fe2000f8e02ff */
[C---:B------:R-:W-:Y:S01]  /*15a0*/  SEL R14, R13.reuse, R14, !P0 ;  /* 0x0000000e0d0e7207 */ /* 0x040fe20004000000 */
[----:B----4-:R-:W-:Y:S01]  /*15b0*/  IMAD R30, R30, UR5, RZ ;  /* 0x000000051e1e7c24 */ /* 0x010fe2000f8e02ff */
[C---:B------:R-:W-:Y:S01]  /*15c0*/  SEL R16, R13.reuse, R16, !P0 ;  /* 0x000000100d107207 */ /* 0x040fe20004000000 */
[----:B------:R-:W-:Y:S01]  /*15d0*/  IMAD R56, R0, UR7, RZ ;  /* 0x0000000700387c24 */ /* 0x000fe2000f8e02ff */
[C---:B------:R-:W-:Y:S01]  /*15e0*/  SEL R18, R13.reuse, R18, !P0 ;  /* 0x000000120d127207 */ /* 0x040fe20004000000 */
[----:B------:R-:W-:Y:S01]  /*15f0*/  IMAD.WIDE R62, R62, 0x2, RZ ;  /* 0x000000023e3e7825 */ /* 0x000fe200078e02ff */
[C---:B------:R-:W-:Y:S01]  /*1600*/  SEL R20, R13.reuse, R20, !P0 ;  /* 0x000000140d147207 */ /* 0x040fe20004000000 */
[----:B------:R-:W-:Y:S01]  /*1610*/  USHF.L.U32 UR7, UR7, 0x8, URZ ;  /* 0x0000000807077899 */ /* 0x000fe200080006ff */
[C---:B------:R-:W-:Y:S01]  /*1620*/  SEL R22, R13.reuse, R22, !P0 ;  /* 0x000000160d167207 */ /* 0x040fe20004000000 */
[----:B------:R-:W-:Y:S01]  /*1630*/  IMAD.WIDE R56, R56, 0x2, RZ ;  /* 0x0000000238387825 */ /* 0x000fe200078e02ff */
[----:B------:R-:W-:-:S02]  /*1640*/  SEL R24, R13, R24, !P0 ;  /* 0x000000180d187207 */ /* 0x000fc40004000000 */
[C---:B------:R-:W-:Y:S01]  /*1650*/  SEL R26, R13.reuse, R26, !P0 ;  /* 0x0000001a0d1a7207 */ /* 0x040fe20004000000 */
[----:B-----5:R-:W-:Y:S01]  /*1660*/  IMAD R163, R14, UR4, RZ ;  /* 0x000000040ea37c24 */ /* 0x020fe2000f8e02ff */
[C---:B------:R-:W-:Y:S01]  /*1670*/  SEL R28, R13.reuse, R28, !P0 ;  /* 0x0000001c0d1c7207 */ /* 0x040fe20004000000 */
[----:B------:R-:W-:Y:S01]  /*1680*/  IMAD R159, R16, UR4, RZ ;  /* 0x00000004109f7c24 */ /* 0x000fe2000f8e02ff */
        /* <DEDUP_REMOVED lines=12> */
[----:B------:R-:W-:Y:S01]  /*1750*/  SEL R27, R13, R27, !P0 ;  /* 0x0000001b0d1b7207 */ /* 0x000fe20004000000 */
[----:B------:R-:W-:Y:S01]  /*1760*/  IMAD R15, R15, UR4, RZ ;  /* 0x000000040f0f7c24 */ /* 0x000fe2000f8e02ff */
[----:B------:R-:W-:Y:S01]  /*1770*/  SEL R13, R13, R29, !P0 ;  /* 0x0000001d0d0d7207 */ /* 0x000fe20004000000 */
[----:B------:R-:W-:Y:S01]  /*1780*/  IMAD R17, R17, UR4, RZ ;  /* 0x0000000411117c24 */ /* 0x000fe2000f8e02ff */
[----:B------:R-:W-:Y:S01]  /*1790*/  LOP3.LUT R3, R8, 0x100, RZ, 0xc0, !PT ;  /* 0x0000010008037812 */ /* 0x000fe200078ec0ff */
[----:B------:R-:W-:Y:S01]  /*17a0*/  IMAD R19, R19, UR4, RZ ;  /* 0x0000000413137c24 */ /* 0x000fe2000f8e02ff */
[----:B------:R-:W-:Y:S01]  /*17b0*/  LEA R166, P0, R30, UR12, 0x1 ;  /* 0x0000000c1ea67c11 */ /* 0x000fe2000f8008ff */
[----:B------:R-:W-:Y:S01]  /*17c0*/  IMAD R21, R21, UR4, RZ ;  /* 0x0000000415157c24 */ /* 0x000fe2000f8e02ff */
[----:B------:R-:W-:Y:S01]  /*17d0*/  IADD3 R3, PT, PT, R32, UR6, R3 ;  /* 0x0000000620037c10 */ /* 0x000fe2000fffe003 */
[----:B------:R-:W-:Y:S01]  /*17e0*/  IMAD R23, R23, UR4, RZ ;  /* 0x0000000417177c24 */ /* 0x000fe2000f8e02ff */
[----:B------:R-:W-:Y:S01]  /*17f0*/  LEA.HI.X.SX32 R167, R30, UR13, 0x1, P0 ;  /* 0x0000000d1ea77c11 */ /* 0x000fe200080f0eff */
[----:B------:R-:W-:Y:S01]  /*1800*/  IMAD R25, R25, UR4, RZ ;  /* 0x0000000419197c24 */ /* 0x000fe2000f8e02ff */
[----:B------:R-:W-:Y:S01]  /*1810*/  LOP3.LUT R40, R9, 0x28, RZ, 0xfc, !PT ;  /* 0x0000002809287812 */ /* 0x000fe200078efcff */
[----:B------:R-:W-:Y:S01]  /*1820*/  IMAD R27, R27, UR4, RZ ;  /* 0x000000041b1b7c24 */ /* 0x000fe2000f8e02ff */
[----:B------:R-:W-:Y:S01]  /*1830*/  LOP3.LUT R41, R9, 0x20, RZ, 0xfc, !PT ;  /* 0x0000002009297812 */ /* 0x000fe200078efcff */
[----:B------:R-:W-:Y:S01]  /*1840*/  IMAD R13, R13, UR4, RZ ;  /* 0x000000040d0d7c24 */ /* 0x000fe2000f8e02ff */
[----:B------:R-:W-:Y:S01]  /*1850*/  LOP3.LUT R42, R9, 0x18, RZ, 0xfc, !PT ;  /* 0x00000018092a7812 */ /* 0x000fe200078efcff */
[--C-:B------:R-:W-:Y:S01]  /*1860*/  IMAD.WIDE R164, R163, 0x2, R56.reuse ;  /* 0x00000002a3a47825 */ /* 0x100fe200078e0238 */
[C---:B------:R-:W-:Y:S01]  /*1870*/  LOP3.LUT R16, R9.reuse, 0x48, RZ, 0xfc, !PT ;  /* 0x0000004809107812 */ /* 0x040fe200078efcff */
[----:B------:R-:W0:Y:S01]  /*1880*/  LDCU.64 UR4, c[0x0][0x388] ;  /* 0x00007100ff0477ac */ /* 0x000e220008000a00 */
[----:B------:R-:W-:Y:S01]  /*1890*/  LOP3.LUT R18, R9, 0x58, RZ, 0xfc, !PT ;  /* 0x0000005809127812 */ /* 0x000fe200078efcff */
[----:B------:R-:W-:Y:S01]  /*18a0*/  IMAD.WIDE R160, R159, 0x2, R56 ;  /* 0x000000029fa07825 */ /* 0x000fe200078e0238 */
[----:B------:R-:W-:-:S02]  /*18b0*/  LOP3.LUT R20, R9, 0x68, RZ, 0xfc, !PT ;  /* 0x0000006809147812 */ /* 0x000fc400078efcff */
[----:B------:R-:W-:Y:S01]  /*18c0*/  LOP3.LUT R24, R9, 0x88, RZ, 0xfc, !PT ;  /* 0x0000008809187812 */ /* 0x000fe200078efcff */
[--C-:B------:R-:W-:Y:S01]  /*18d0*/  IMAD.WIDE R156, R155, 0x2, R56.reuse ;  /* 0x000000029b9c7825 */ /* 0x100fe200078e0238 */
[C---:B------:R-:W-:Y:S02]  /*18e0*/  LOP3.LUT R26, R9.reuse, 0x98, RZ, 0xfc, !PT ;  /* 0x00000098091a7812 */ /* 0x040fe400078efcff */
[----:B------:R-:W-:Y:S01]  /*18f0*/  LOP3.LUT R28, R9, 0xa8, RZ, 0xfc, !PT ;  /* 0x000000a8091c7812 */ /* 0x000fe200078efcff */
[--C-:B------:R-:W-:Y:S01]  /*1900*/  IMAD.WIDE R152, R151, 0x2, R56.reuse ;  /* 0x0000000297987825 */ /* 0x100fe200078e0238 */
[C---:B------:R-:W-:Y:S02]  /*1910*/  LOP3.LUT R29, R9.reuse, 0xb0, RZ, 0xfc, !PT ;  /* 0x000000b0091d7812 */ /* 0x040fe400078efcff */
[----:B------:R-:W-:Y:S01]  /*1920*/  LOP3.LUT R32, R9, 0xc8, RZ, 0xfc, !PT ;  /* 0x000000c809207812 */ /* 0x000fe200078efcff */
[----:B------:R-:W-:Y:S01]  /*1930*/  IMAD.WIDE R148, R147, 0x2, R56 ;  /* 0x0000000293947825 */ /* 0x000fe200078e0238 */
[----:B------:R-:W-:-:S02]  /*1940*/  LOP3.LUT R33, R9, 0xd0, RZ, 0xfc, !PT ;  /* 0x000000d009217812 */ /* 0x000fc400078efcff */
[----:B------:R-:W-:Y:S01]  /*1950*/  LOP3.LUT R36, R9, 0xe8, RZ, 0xfc, !PT ;  /* 0x000000e809247812 */ /* 0x000fe200078efcff */
[----:B------:R-:W-:-:S04]  /*1960*/  IMAD.WIDE R144, R143, 0x2, R56 ;  /* 0x000000028f907825 */ /* 0x000fc800078e0238 */
[----:B------:R-:W-:-:S04]  /*1970*/  IMAD.WIDE R116, R115, 0x2, R56 ;  /* 0x0000000273747825 */ /* 0x000fc800078e0238 */
[----:B------:R-:W-:-:S04]  /*1980*/  IMAD.WIDE R54, R61, 0x2, R56 ;  /* 0x000000023d367825 */ /* 0x000fc800078e0238 */
[----:B------:R-:W-:Y:S01]  /*1990*/  IMAD.IADD R4, R31, 0x1, R34 ;  /* 0x000000011f047824 */ /* 0x000fe200078e0222 */
[----:B------:R-:W-:Y:S01]  /*19a0*/  LOP3.LUT R31, R9, 0xc0, RZ, 0xfc, !PT ;  /* 0x000000c0091f7812 */ /* 0x000fe200078efcff */
[--C-:B------:R-:W-:Y:S01]  /*19b0*/  IMAD.WIDE R140, R15, 0x2, R56.reuse ;  /* 0x000000020f8c7825 */ /* 0x100fe200078e0238 */
[----:B------:R-:W-:Y:S02]  /*19c0*/  LOP3.LUT R34, R9, 0xd8, RZ, 0xfc, !PT ;  /* 0x000000d809227812 */ /* 0x000fe400078efcff */
[----:B------:R-:W-:Y:S01]  /*19d0*/  LOP3.LUT R111, R4, 0x40, RZ, 0x3c, !PT ;  /* 0x00000040046f7812 */ /* 0x000fe200078e3cff */
[----:B------:R-:W-:-:S04]  /*19e0*/  IMAD.WIDE R136, R17, 0x2, R56 ;  /* 0x0000000211887825 */ /* 0x000fc800078e0238 */
        /* <DEDUP_REMOVED lines=11> */
[----:B------:R-:W-:Y:S01]  /*1aa0*/  IMAD.WIDE R138, R15, 0x2, R62 ;  /* 0x000000020f8a7825 */ /* 0x000fe200078e023e */
[----:B------:R-:W-:-:S03]  /*1ab0*/  LOP3.LUT R15, R9, 0x40, RZ, 0xfc, !PT ;  /* 0x00000040090f7812 */ /* 0x000fc600078efcff */
        /* <DEDUP_REMOVED lines=10> */
[----:B------:R-:W-:-:S04]  /*1b60*/  IMAD.WIDE R114, R115, 0x2, R62 ;  /* 0x0000000273727825 */ /* 0x000fc800078e023e */
[----:B------:R-:W-:Y:S01]  /*1b70*/  IMAD.WIDE R58, R27, 0x2, R62 ;  /* 0x000000021b3a7825 */ /* 0x000fe200078e023e */
[----:B------:R-:W-:-:S03]  /*1b80*/  LOP3.LUT R27, R9, 0xa0, RZ, 0xfc, !PT ;  /* 0x000000a0091b7812 */ /* 0x000fc600078efcff */
[----:B------:R-:W-:-:S04]  /*1b90*/  IMAD.WIDE R60, R61, 0x2, R62 ;  /* 0x000000023d3c7825 */ /* 0x000fc800078e023e */
[----:B------:R-:W-:-:S04]  /*1ba0*/  IMAD.WIDE R56, R13, 0x2, R56 ;  /* 0x000000020d387825 */ /* 0x000fc800078e0238 */
[----:B------:R-:W-:Y:S01]  /*1bb0*/  IMAD.WIDE R62, R13, 0x2, R62 ;  /* 0x000000020d3e7825 */ /* 0x000fe200078e023e */
[----:B------:R-:W-:-:S03]  /*1bc0*/  LOP3.LUT R13, R9, 0x30, RZ, 0xfc, !PT ;  /* 0x00000030090d7812 */ /* 0x000fc600078efcff */
[C---:B------:R-:W-:Y:S02]  /*1bd0*/  VIADD R14, R10.reuse, 0x38 ;  /* 0x000000380a0e7836 */ /* 0x040fe40000000000 */
[C---:B------:R-:W-:Y:S02]  /*1be0*/  VIADD R22, R10.reuse, 0x78 ;  /* 0x000000780a167836 */ /* 0x040fe40000000000 */
[C---:B------:R-:W-:Y:S02]  /*1bf0*/  VIADD R30, R10.reuse, 0xb8 ;  /* 0x000000b80a1e7836 */ /* 0x040fe40000000000 */
[----:B------:R-:W-:Y:S02]  /*1c00*/  VIADD R38, R10, 0xf8 ;  /* 0x000000f80a267836 */ /* 0x000fe40000000000 */
[----:B------:R-:W-:Y:S02]  /*1c10*/  IMAD.SHL.U32 R39, R2, 0x2, RZ ;  /* 0x0000000202277824 */ /* 0x000fe400078e00ff */
[----:B------:R-:W-:-:S02]  /*1c20*/  IMAD R40, R40, R102, RZ ;  /* 0x0000006628287224 */ /* 0x000fc400078e02ff */
[-C--:B------:R-:W-:Y:S01]  /*1c30*/  IMAD R41, R41, R102.reuse, RZ ;  /* 0x0000006629297224 */ /* 0x080fe200078e02ff */
[C---:B------:R-:W-:Y:S01]  /*1c40*/  LOP3.LUT R104, R39.reuse, 0x10, RZ, 0x3c, !PT ;  /* 0x0000001027687812 */ /* 0x040fe200078e3cff */
        /* <DEDUP_REMOVED lines=9> */
[----:B------:R-:W-:Y:S01]  /*1ce0*/  LOP3.LUT R109, R39, 0x60, RZ, 0x3c, !PT ;  /* 0x00000060276d7812 */ /* 0x000fe200078e3cff */
[-C--:B------:R-:W-:Y:S01]  /*1cf0*/  IMAD R51, R37, R102.reuse, RZ ;  /* 0x0000006625337224 */ /* 0x080fe200078e02ff */
[----:B------:R-:W-:Y:S01]  /*1d00*/  LOP3.LUT R110, R39, 0x70, RZ, 0x3c, !PT ;  /* 0x00000070276e7812 */ /* 0x000fe200078e3cff */
[----:B------:R-:W-:-:S02]  /*1d10*/  IMAD R52, R36, R102, RZ ;  /* 0x0000006624347224 */ /* 0x000fc400078e02ff */
[-C--:B------:R-:W-:Y:S02]  /*1d20*/  IMAD R53, R35, R102.reuse, RZ ;  /* 0x0000006623357224 */ /* 0x080fe400078e02ff */
[-C--:B------:R-:W-:Y:S02]  /*1d30*/  IMAD R84, R34, R102.reuse, RZ ;  /* 0x0000006622547224 */ /* 0x080fe400078e02ff */
[-C--:B------:R-:W-:Y:S02]  /*1d40*/  IMAD R85, R33, R102.reuse, RZ ;  /* 0x0000006621557224 */ /* 0x080fe400078e02ff */
[-C--:B------:R-:W-:Y:S02]  /*1d50*/  IMAD R86, R32, R102.reuse, RZ ;  /* 0x0000006620567224 */ /* 0x080fe400078e02ff */
[-C--:B------:R-:W-:Y:S02]  /*1d60*/  IMAD R87, R31, R102.reuse, RZ ;  /* 0x000000661f577224 */ /* 0x080fe400078e02ff */
        /* <DEDUP_REMOVED lines=14> */
[----:B0-----:R-:W-:-:S07]  /*1e50*/  IMAD R102, R13, R102, RZ ;  /* 0x000000660d667224 */ /* 0x001fce00078e02ff */
.L_x_1:
[C---:B------:R-:W-:Y:S01]  /*1e60*/  LOP3.LUT R64, R9.reuse, 0x8, RZ, 0xfc, !PT ;  /* 0x0000000809407812 */ /* 0x040fe200078efcff */
[--C-:B------:R-:W-:Y:S01]  /*1e70*/  IMAD.WIDE R170, R50, 0x2, R166.reuse ;  /* 0x0000000232aa7825 */ /* 0x100fe200078e02a6 */
[C---:B------:R-:W-:Y:S02]  /*1e80*/  LOP3.LUT R67, R9.reuse, 0x20, RZ, 0xfc, !PT ;  /* 0x0000002009437812 */ /* 0x040fe400078efcff */
[----:B------:R-:W-:Y:S02]  /*1e90*/  ISETP.GE.AND P1, PT, R64, UR8, PT ;  /* 0x0000000840007c0c */ /* 0x000fe4000bf26270 */
[----:B------:R-:W-:Y:S01]  /*1ea0*/  LOP3.LUT R64, R9, 0x10, RZ, 0xfc, !PT ;  /* 0x0000001009407812 */ /* 0x000fe200078efcff */
[----:B------:R-:W-:Y:S01]  /*1eb0*/  IMAD.WIDE R80, R43, 0x2, R166 ;  /* 0x000000022b507825 */ /* 0x000fe200078e02a6 */
[----:B------:R-:W-:Y:S02]  /*1ec0*/  ISETP.GE.AND P0, PT, R9, UR8, PT ;  /* 0x0000000809007c0c */ /* 0x000fe4000bf06270 */
[----:B------:R-:W-:-:S02]  /*1ed0*/  ISETP.GE.AND P2, PT, R64, UR8, PT ;  /* 0x0000000840007c0c */ /* 0x000fc4000bf46270 */
[----:B------:R-:W-:Y:S02]  /*1ee0*/  PRMT R64, RZ, 0x7610, R64 ;  /* 0x00007610ff407816 */ /* 0x000fe40000000040 */
[----:B------:R-:W-:Y:S02]  /*1ef0*/  ISETP.GE.AND P4, PT, R67, UR8, PT ;  /* 0x0000000843007c0c */ /* 0x000fe4000bf86270 */
[----:B------:R-:W-:Y:S01]  /*1f00*/  LOP3.LUT R65, R9, 0x18, RZ, 0xfc, !PT ;  /* 0x0000001809417812 */ /* 0x000fe200078efcff */
[----:B------:R-:W-:Y:S01]  /*1f10*/  IMAD.WIDE R82, R41, 0x2, R166 ;  /* 0x0000000229527825 */ /* 0x000fe200078e02a6 */
[----:B------:R-:W-:Y:S02]  /*1f20*/  PRMT R66, RZ, 0x7610, R66 ;  /* 0x00007610ff427816 */ /* 0x000fe40000000042 */
[----:B------:R-:W-:Y:S02]  /*1f30*/  ISETP.GE.AND P3, PT, R65, UR8, PT ;  /* 0x0000000841007c0c */ /* 0x000fe4000bf66270 */
[----:B------:R-:W-:Y:S01]  /*1f40*/  LOP3.LUT R68, R9, 0x28, RZ, 0xfc, !PT ;  /* 0x0000002809447812 */ /* 0x000fe200078efcff */
[----:B------:R-:W2:Y:S01]  /*1f50*/  @!P2 LDG.E.U16 R64, desc[UR10][R80.64] ;  /* 0x0000000a5040a981 */ /* 0x000ea2000c1e1500 */
[----:B------:R-:W-:-:S02]  /*1f60*/  ISETP.GE.AND P2, PT, R15, UR8, PT ;  /* 0x000000080f007c0c */ /* 0x000fc4000bf46270 */
[----:B------:R-:W-:Y:S01]  /*1f70*/  PRMT R182, RZ, 0x7610, R182 ;  /* 0x00007610ffb67816 */ /* 0x000fe200000000b6 */
[----:B------:R-:W3:Y:S01]  /*1f80*/  @!P0 LDG.E.U16 R66, desc[UR10][R170.64] ;  /* 0x0000000aaa428981 */ /* 0x000ee2000c1e1500 */
[----:B------:R-:W-:Y:S01]  /*1f90*/  ISETP.GE.AND P5, PT, R68, UR8, PT ;  /* 0x0000000844007c0c */ /* 0x000fe2000bfa6270 */
[----:B------:R-:W-:Y:S01]  /*1fa0*/  IMAD.WIDE R70, R44, 0x2, R166 ;  /* 0x000000022c467825 */ /* 0x000fe200078e02a6 */
[----:B------:R-:W-:Y:S02]  /*1fb0*/  PRMT R68, RZ, 0x7610, R68 ;  /* 0x00007610ff447816 */ /* 0x000fe40000000044 */
[----:B------:R-:W-:Y:S01]  /*1fc0*/  PRMT R72, RZ, 0x7610, R72 ;  /* 0x00007610ff487816 */ /* 0x000fe20000000048 */
[----:B------:R0:W4:Y:S01]  /*1fd0*/  @!P4 LDG.E.U16 R182, desc[UR10][R82.64] ;  /* 0x0000000a52b6c981 */ /* 0x000122000c1e1500 */
[----:B------:R-:W-:Y:S01]  /*1fe0*/  PRMT R192, RZ, 0x7610, R192 ;  /* 0x00007610ffc07816 */ /* 0x000fe200000000c0 */
[--C-:B------:R-:W-:Y:S01]  /*1ff0*/  IMAD.WIDE R74, R42, 0x2, R166.reuse ;  /* 0x000000022a4a7825 */ /* 0x100fe200078e02a6 */
[----:B------:R-:W-:Y:S01]  /*2000*/  ISETP.GE.AND P0, PT, R13, UR8, PT ;  /* 0x000000080d007c0c */ /* 0x000fe2000bf06270 */
[----:B------:R-:W5:Y:S02]  /*2010*/  @!P1 LDG.E.U16 R68, desc[UR10][R70.64] ;  /* 0x0000000a46449981 */ /* 0x000f64000c1e1500 */
[----:B0-----:R-:W-:-:S02]  /*2020*/  IMAD.WIDE R82, R101, 0x2, R166 ;  /* 0x0000000265527825 */ /* 0x001fc400078e02a6 */
[----:B------:R0:W2:Y:S01]  /*2030*/  @!P3 LDG.E.U16 R72, desc[UR10][R74.64] ;  /* 0x0000000a4a48b981 */ /* 0x0000a2000c1e1500 */
[----:B------:R-:W-:Y:S02]  /*2040*/  ISETP.GE.AND P1, PT, R14, UR8, PT ;  /* 0x000000080e007c0c */ /* 0x000fe4000bf26270 */
[----:B------:R-:W-:Y:S01]  /*2050*/  ISETP.GE.AND P3, PT, R16, UR8, PT ;  /* 0x0000000810007c0c */ /* 0x000fe2000bf66270 */
[----:B------:R-:W2:Y:S01]  /*2060*/  @!P2 LDG.E.U16 R192, desc[UR10][R82.64] ;  /* 0x0000000a52c0a981 */ /* 0x000ea2000c1e1500 */
[----:B------:R-:W-:Y:S02]  /*2070*/  ISETP.GE.AND P4, PT, R17, UR8, PT ;  /* 0x0000000811007c0c */ /* 0x000fe4000bf86270 */
[----:B------:R-:W-:Y:S01]  /*2080*/  ISETP.GE.AND P2, PT, R18, UR8, PT ;  /* 0x0000000812007c0c */ /* 0x000fe2000bf46270 */
[----:B------:R-:W-:Y:S01]  /*2090*/  IMAD.WIDE R168, R40, 0x2, R166 ;  /* 0x0000000228a87825 */ /* 0x000fe200078e02a6 */
[----:B------:R-:W-:Y:S02]  /*20a0*/  PRMT R176, RZ, 0x7610, R176 ;  /* 0x00007610ffb07816 */ /* 0x000fe400000000b0 */
[----:B------:R-:W-:Y:S01]  /*20b0*/  PRMT R190, RZ, 0x7610, R190 ;  /* 0x00007610ffbe7816 */ /* 0x000fe200000000be */
[----:B0-----:R-:W-:Y:S01]  /*20c0*/  IMAD.WIDE R74, R102, 0x2, R166 ;  /* 0x00000002664a7825 */ /* 0x001fe200078e02a6 */
[----:B------:R-:W-:-:S02]  /*20d0*/  PRMT R186, RZ, 0x7610, R186 ;  /* 0x00007610ffba7816 */ /* 0x000fc400000000ba */
[----:B------:R0:W2:Y:S01]  /*20e0*/  @!P5 LDG.E.U16 R176, desc[UR10][R168.64] ;  /* 0x0000000aa8b0d981 */ /* 0x0000a2000c1e1500 */
[----:B------:R-:W-:Y:S01]  /*20f0*/  PRMT R194, RZ, 0x7610, R194 ;  /* 0x00007610ffc27816 */ /* 0x000fe200000000c2 */
[----:B------:R-:W-:Y:S01]  /*2100*/  IMAD.WIDE R80, R49, 0x2, R166 ;  /* 0x0000000231507825 */ /* 0x000fe200078e02a6 */
[----:B------:R-:W-:Y:S01]  /*2110*/  PRMT R188, RZ, 0x7610, R188 ;  /* 0x00007610ffbc7816 */ /* 0x000fe200000000bc */
[----:B------:R1:W2:Y:S01]  /*2120*/  @!P0 LDG.E.U16 R190, desc[UR10][R74.64] ;  /* 0x0000000a4abe8981 */ /* 0x0002a2000c1e1500 */
[----:B------:R-:W-:Y:S01]  /*2130*/  PRMT R70, RZ, 0x7610, R70 ;  /* 0x00007610ff467816 */ /* 0x000fe20000000046 */
[--C-:B------:R-:W-:Y:S02]  /*2140*/  IMAD.WIDE R172, R99, 0x2, R166.reuse ;  /* 0x0000000263ac7825 */ /* 0x100fe400078e02a6 */
[----:B------:R1:W2:Y:S02]  /*2150*/  @!P1 LDG.E.U16 R186, desc[UR10][R80.64] ;  /* 0x0000000a50ba9981 */ /* 0x0002a4000c1e1500 */
[----:B0-----:R-:W-:-:S04]  /*2160*/  IMAD.WIDE R168, R100, 0x2, R166 ;  /* 0x0000000264a87825 */ /* 0x001fc800078e02a6 */
[----:B-1----:R-:W-:Y:S01]  /*2170*/  IMAD.WIDE R74, R98, 0x2, R166 ;  /* 0x00000002624a7825 */ /* 0x002fe200078e02a6 */
[----:B------:R-:W2:Y:S01]  /*2180*/  @!P3 LDG.E.U16 R194, desc[UR10][R168.64] ;  /* 0x0000000aa8c2b981 */ /* 0x000ea2000c1e1500 */
[----:B------:R-:W-:Y:S02]  /*2190*/  ISETP.GE.AND P3, PT, R19, UR8, PT ;  /* 0x0000000813007c0c */ /* 0x000fe4000bf66270 */
[----:B------:R-:W-:Y:S01]  /*21a0*/  ISETP.GE.AND P1, PT, R22, UR8, PT ;  /* 0x0000000816007c0c */ /* 0x000fe2000bf26270 */
[----:B------:R0:W2:Y:S01]  /*21b0*/  @!P4 LDG.E.U16 R188, desc[UR10][R172.64] ;  /* 0x0000000aacbcc981 */ /* 0x0000a2000c1e1500 */
[----:B------:R-:W-:-:S03]  /*21c0*/  ISETP.GE.AND P4, PT, R20, UR8, PT ;  /* 0x0000000814007c0c */ /* 0x000fc6000bf86270 */
[----:B------:R1:W2:Y:S01]  /*21d0*/  @!P2 LDG.E.U16 R70, desc[UR10][R74.64] ;  /* 0x0000000a4a46a981 */ /* 0x0002a2000c1e1500 */
[----:B------:R-:W-:Y:S01]  /*21e0*/  ISETP.GE.AND P2, PT, R24, UR8, PT ;  /* 0x0000000818007c0c */ /* 0x000fe2000bf46270 */
[----:B------:R-:W-:Y:S01]  /*21f0*/  IMAD.WIDE R80, R97, 0x2, R166 ;  /* 0x0000000261507825 */ /* 0x000fe200078e02a6 */
[----:B------:R-:W-:Y:S02]  /*2200*/  PRMT R180, RZ, 0x7610, R180 ;  /* 0x00007610ffb47816 */ /* 0x000fe400000000b4 */
[----:B------:R-:W-:Y:S01]  /*2210*/  PRMT R170, RZ, 0x7610, R170 ;  /* 0x00007610ffaa7816 */ /* 0x000fe200000000aa */
[----:B------:R-:W-:Y:S01]  /*2220*/  IMAD.WIDE R82, R96, 0x2, R166 ;  /* 0x0000000260527825 */ /* 0x000fe200078e02a6 */
[----:B------:R-:W-:Y:S02]  /*2230*/  PRMT R228, RZ, 0x7610, R228 ;  /* 0x00007610ffe47816 */ /* 0x000fe400000000e4 */
[----:B------:R-:W-:Y:S01]  /*2240*/  PRMT R224, RZ, 0x7610, R224 ;  /* 0x00007610ffe07816 */ /* 0x000fe200000000e0 */
[--C-:B0-----:R-:W-:Y:S01]  /*2250*/  IMAD.WIDE R172, R48, 0x2, R166.reuse ;  /* 0x0000000230ac7825 */ /* 0x101fe200078e02a6 */
[----:B------:R-:W-:Y:S01]  /*2260*/  ISETP.GE.AND P5, PT, R21, UR8, PT ;  /* 0x0000000815007c0c */ /* 0x000fe2000bfa6270 */
[----:B------:R0:W2:Y:S01]  /*2270*/  @!P3 LDG.E.U16 R180, desc[UR10][R80.64] ;  /* 0x0000000a50b4b981 */ /* 0x0000a2000c1e1500 */
[----:B------:R-:W-:Y:S01]  /*2280*/  ISETP.GE.AND P0, PT, R23, UR8, PT ;  /* 0x0000000817007c0c */ /* 0x000fe2000bf06270 */
[----:B-1----:R-:W-:Y:S01]  /*2290*/  IMAD.WIDE R74, R93, 0x2, R166 ;  /* 0x000000025d4a7825 */ /* 0x002fe200078e02a6 */
[----:B------:R-:W-:Y:S01]  /*22a0*/  ISETP.GE.AND P3, PT, R25, UR8, PT ;  /* 0x0000000819007c0c */ /* 0x000fe2000bf66270 */
[----:B------:R-:W2:Y:S01]  /*22b0*/  @!P4 LDG.E.U16 R170, desc[UR10][R82.64] ;  /* 0x0000000a52aac981 */ /* 0x000ea2000c1e1500 */
[----:B------:R-:W-:-:S03]  /*22c0*/  ISETP.GE.AND P4, PT, R28, UR8, PT ;  /* 0x000000081c007c0c */ /* 0x000fc6000bf86270 */
[----:B------:R1:W2:Y:S01]  /*22d0*/  @!P1 LDG.E.U16 R228, desc[UR10][R172.64] ;  /* 0x0000000aace49981 */ /* 0x0002a2000c1e1500 */
[----:B------:R-:W-:-:S03]  /*22e0*/  ISETP.GE.AND P1, PT, R26, UR8, PT ;  /* 0x000000081a007c0c */ /* 0x000fc6000bf26270 */
[----:B------:R-:W2:Y:S01]  /*22f0*/  @!P2 LDG.E.U16 R224, desc[UR10][R74.64] ;  /* 0x0000000a4ae0a981 */ /* 0x000ea2000c1e1500 */
[----:B------:R-:W-:Y:S01]  /*2300*/  ISETP.GE.AND P2, PT, R29, UR8, PT ;  /* 0x000000081d007c0c */ /* 0x000fe2000bf46270 */
[----:B------:R-:W-:Y:S01]  /*2310*/  IMAD.WIDE R168, R95, 0x2, R166 ;  /* 0x000000025fa87825 */ /* 0x000fe200078e02a6 */
[----:B------:R-:W-:Y:S02]  /*2320*/  PRMT R184, RZ, 0x7610, R184 ;  /* 0x00007610ffb87816 */ /* 0x000fe400000000b8 */
[----:B------:R-:W-:Y:S01]  /*2330*/  PRMT R226, RZ, 0x7610, R226 ;  /* 0x00007610ffe27816 */ /* 0x000fe200000000e2 */
[----:B------:R-:W-:Y:S01]  /*2340*/  IMAD.WIDE R174, R94, 0x2, R166 ;  /* 0x000000025eae7825 */ /* 0x000fe200078e02a6 */
[----:B------:R-:W-:Y:S02]  /*2350*/  PRMT R222, RZ, 0x7610, R222 ;  /* 0x00007610ffde7816 */ /* 0x000fe400000000de */
[----:B------:R1:W4:Y:S01]  /*2360*/  @!P5 LDG.E.U16 R184, desc[UR10][R168.64] ;  /* 0x0000000aa8b8d981 */ /* 0x000322000c1e1500 */
[----:B------:R-:W-:Y:S01]  /*2370*/  PRMT R220, RZ, 0x7610, R220 ;  /* 0x00007610ffdc7816 */ /* 0x000fe200000000dc */
[----:B0-----:R-:W-:Y:S01]  /*2380*/  IMAD.WIDE R80, R92, 0x2, R166 ;  /* 0x000000025c507825 */ /* 0x001fe200078e02a6 */
[----:B------:R-:W-:Y:S01]  /*2390*/  PRMT R216, RZ, 0x7610, R216 ;  /* 0x00007610ffd87816 */ /* 0x000fe200000000d8 */
[----:B------:R0:W4:Y:S01]  /*23a0*/  @!P0 LDG.E.U16 R226, desc[UR10][R174.64] ;  /* 0x0000000aaee28981 */ /* 0x000122000c1e1500 */
[----:B------:R-:W-:Y:S01]  /*23b0*/  PRMT R214, RZ, 0x7610, R214 ;  /* 0x00007610ffd67816 */ /* 0x000fe200000000d6 */
[--C-:B-1----:R-:W-:Y:S01]  /*23c0*/  IMAD.WIDE R172, R89, 0x2, R166.reuse ;  /* 0x0000000259ac7825 */ /* 0x102fe200078e02a6 */
[----:B------:R-:W-:Y:S01]  /*23d0*/  ISETP.GE.AND P0, PT, R27, UR8, PT ;  /* 0x000000081b007c0c */ /* 0x000fe2000bf06270 */
[----:B------:R-:W4:Y:S02]  /*23e0*/  @!P3 LDG.E.U16 R222, desc[UR10][R80.64] ;  /* 0x0000000a50deb981 */ /* 0x000f24000c1e1500 */
[----:B------:R-:W-:-:S04]  /*23f0*/  IMAD.WIDE R168, R91, 0x2, R166 ;  /* 0x000000025ba87825 */ /* 0x000fc800078e02a6 */
[----:B0-----:R-:W-:Y:S01]  /*2400*/  IMAD.WIDE R174, R88, 0x2, R166 ;  /* 0x0000000258ae7825 */ /* 0x001fe200078e02a6 */
[----:B------:R0:W4:Y:S01]  /*2410*/  @!P1 LDG.E.U16 R220, desc[UR10][R168.64] ;  /* 0x0000000aa8dc9981 */ /* 0x000122000c1e1500 */
[----:B------:R-:W-:Y:S02]  /*2420*/  ISETP.GE.AND P1, PT, R30, UR8, PT ;  /* 0x000000081e007c0c */ /* 0x000fe4000bf26270 */
[----:B------:R-:W-:Y:S01]  /*2430*/  ISETP.GE.AND P3, PT, R32, UR8, PT ;  /* 0x0000000820007c0c */ /* 0x000fe2000bf66270 */
[----:B------:R-:W4:Y:S01]  /*2440*/  @!P4 LDG.E.U16 R216, desc[UR10][R172.64] ;  /* 0x0000000aacd8c981 */ /* 0x000f22000c1e1500 */
[----:B------:R-:W-:-:S03]  /*2450*/  ISETP.GE.AND P4, PT, R35, UR8, PT ;  /* 0x0000000823007c0c */ /* 0x000fc6000bf86270 */
[----:B------:R1:W4:Y:S01]  /*2460*/  @!P2 LDG.E.U16 R214, desc[UR10][R174.64] ;  /* 0x0000000aaed6a981 */ /* 0x000322000c1e1500 */
        /* <DEDUP_REMOVED lines=11> */
[----:B------:R-:W-:Y:S01]  /*2520*/  ISETP.GE.AND P0, PT, R31, UR8, PT ;  /* 0x000000081f007c0c */ /* 0x000fe2000bf06270 */
[----:B-1----:R-:W-:-:S04]  /*2530*/  IMAD.WIDE R174, R53, 0x2, R166 ;  /* 0x0000000235ae7825 */ /* 0x002fc800078e02a6 */
[----:B------:R-:W-:Y:S01]  /*2540*/  IMAD.WIDE R82, R85, 0x2, R166 ;  /* 0x0000000255527825 */ /* 0x000fe200078e02a6 */
[----:B------:R1:W4:Y:S01]  /*2550*/  @!P3 LDG.E.U16 R208, desc[UR10][R168.64] ;  /* 0x0000000aa8d0b981 */ /* 0x000322000c1e1500 */
[----:B------:R-:W-:Y:S02]  /*2560*/  ISETP.GE.AND P1, PT, R34, UR8, PT ;  /* 0x0000000822007c0c */ /* 0x000fe4000bf26270 */
[----:B------:R-:W-:Y:S01]  /*2570*/  ISETP.GE.AND P3, PT, R37, UR8, PT ;  /* 0x0000000825007c0c */ /* 0x000fe2000bf66270 */
[----:B------:R-:W4:Y:S01]  /*2580*/  @!P2 LDG.E.U16 R206, desc[UR10][R82.64] ;  /* 0x0000000a52cea981 */ /* 0x000f22000c1e1500 */
[----:B------:R-:W-:-:S03]  /*2590*/  ISETP.GE.AND P2, PT, R36, UR8, PT ;  /* 0x0000000824007c0c */ /* 0x000fc6000bf46270 */
[----:B------:R-:W4:Y:S01]  /*25a0*/  @!P4 LDG.E.U16 R202, desc[UR10][R174.64] ;  /* 0x0000000aaecac981 */ /* 0x000f22000c1e1500 */
        /* <DEDUP_REMOVED lines=10> */
[----:B------:R0:W4:Y:S02]  /*2650*/  @!P1 LDG.E.U16 R204, desc[UR10][R172.64] ;  /* 0x0000000aaccc9981 */ /* 0x000124000c1e1500 */
[----:B-1----:R-:W-:-:S02]  /*2660*/  IMAD.WIDE R168, R46, 0x2, R166 ;  /* 0x000000022ea87825 */ /* 0x002fc400078e02a6 */
[----:B------:R1:W4:Y:S02]  /*2670*/  @!P2 LDG.E.U16 R200, desc[UR10][R74.64] ;  /* 0x0000000a4ac8a981 */ /* 0x000324000c1e1500 */
[----:B------:R-:W-:Y:S02]  /*2680*/  IMAD.WIDE R80, R51, 0x2, R166 ;  /* 0x0000000233507825 */ /* 0x000fe400078e02a6 */
[----:B------:R-:W4:Y:S04]  /*2690*/  @!P4 LDG.E.U16 R196, desc[UR10][R168.64] ;  /* 0x0000000aa8c4c981 */ /* 0x000f28000c1e1500 */
[----:B------:R1:W4:Y:S01]  /*26a0*/  @!P3 LDG.E.U16 R198, desc[UR10][R80.64] ;  /* 0x0000000a50c6b981 */ /* 0x000322000c1e1500 */
[----:B------:R-:W-:Y:S01]  /*26b0*/  BAR.SYNC.DEFER_BLOCKING 0x0 ;  /* 0x0000000000007b1d */ /* 0x000fe20000010000 */
[----:B------:R-:W-:-:S02]  /*26c0*/  ISETP.GE.AND P1, PT, R2, UR8, PT ;  /* 0x0000000802007c0c */ /* 0x000fc4000bf26270 */
[----:B------:R-:W-:Y:S02]  /*26d0*/  IADD3 R82, P0, PT, R158, UR4, RZ ;  /* 0x000000049e527c10 */ /* 0x000fe4000ff1e0ff */
[----:B0-----:R-:W-:Y:S02]  /*26e0*/  IADD3 R172, P2, PT, R154, UR4, RZ ;  /* 0x000000049aac7c10 */ /* 0x001fe4000ff5e0ff */
[----:B------:R-:W-:Y:S02]  /*26f0*/  PRMT R65, RZ, 0x7610, R65 ;  /* 0x00007610ff417816 */ /* 0x000fe40000000041 */
[----:B------:R-:W-:Y:S02]  /*2700*/  IADD3.X R83, PT, PT, R159, UR5, RZ, P0, !PT ;  /* 0x000000059f537c10 */ /* 0x000fe400087fe4ff */
[----:B------:R-:W-:Y:S02]  /*2710*/  IADD3.X R173, PT, PT, R155, UR5, RZ, P2, !PT ;  /* 0x000000059bad7c10 */ /* 0x000fe400097fe4ff */
[----:B------:R-:W-:-:S02]  /*2720*/  IADD3 R174, P0, PT, R150, UR4, RZ ;  /* 0x0000000496ae7c10 */ /* 0x000fc4000ff1e0ff */
[----:B-1----:R-:W-:Y:S02]  /*2730*/  IADD3 R74, P2, PT, R146, UR4, RZ ;  /* 0x00000004924a7c10 */ /* 0x002fe4000ff5e0ff */
[----:B------:R-:W-:Y:S02]  /*2740*/  IADD3 R80, P3, PT, R142, UR4, RZ ;  /* 0x000000048e507c10 */ /* 0x000fe4000ff7e0ff */
[----:B------:R-:W-:Y:S02]  /*2750*/  PRMT R232, RZ, 0x7610, R232 ;  /* 0x00007610ffe87816 */ /* 0x000fe400000000e8 */
[----:B------:R-:W-:Y:S02]  /*2760*/  PRMT R234, RZ, 0x7610, R234 ;  /* 0x00007610ffea7816 */ /* 0x000fe400000000ea */
[----:B------:R-:W-:Y:S01]  /*2770*/  PRMT R236, RZ, 0x7610, R236 ;  /* 0x00007610ffec7816 */ /* 0x000fe200000000ec */
[----:B------:R0:W4:Y:S01]  /*2780*/  @!P1 LDG.E.U16 R65, desc[UR10][R172.64] ;  /* 0x0000000aac419981 */ /* 0x000122000c1e1500 */
[----:B------:R-:W-:-:S02]  /*2790*/  IADD3.X R175, PT, PT, R151, UR5, RZ, P0, !PT ;  /* 0x0000000597af7c10 */ /* 0x000fc400087fe4ff */
[----:B------:R-:W-:Y:S01]  /*27a0*/  IADD3.X R75, PT, PT, R147, UR5, RZ, P2, !PT ;  /* 0x00000005934b7c10 */ /* 0x000fe200097fe4ff */
[----:B------:R1:W4:Y:S01]  /*27b0*/  @!P1 LDG.E.U16 R232, desc[UR10][R82.64] ;  /* 0x0000000a52e89981 */ /* 0x000322000c1e1500 */
[----:B------:R-:W-:Y:S02]  /*27c0*/  IADD3.X R81, PT, PT, R143, UR5, RZ, P3, !PT ;  /* 0x000000058f517c10 */ /* 0x000fe40009ffe4ff */
[----:B------:R-:W-:Y:S01]  /*27d0*/  IADD3 R168, P2, PT, R134, UR4, RZ ;  /* 0x0000000486a87c10 */ /* 0x000fe2000ff5e0ff */
[----:B------:R1:W4:Y:S01]  /*27e0*/  @!P1 LDG.E.U16 R234, desc[UR10][R174.64] ;  /* 0x0000000aaeea9981 */ /* 0x000322000c1e1500 */
[----:B0-----:R-:W-:Y:S02]  /*27f0*/  IADD3 R172, P3, PT, R130, UR4, RZ ;  /* 0x0000000482ac7c10 */ /* 0x001fe4000ff7e0ff */
[----:B------:R-:W-:Y:S01]  /*2800*/  PRMT R67, RZ, 0x7610, R67 ;  /* 0x00007610ff437816 */ /* 0x000fe20000000043 */
[----:B------:R0:W4:Y:S01]  /*2810*/  @!P1 LDG.E.U16 R236, desc[UR10][R80.64] ;  /* 0x0000000a50ec9981 */ /* 0x000122000c1e1500 */
[----:B------:R-:W-:-:S02]  /*2820*/  PRMT R238, RZ, 0x7610, R238 ;  /* 0x00007610ffee7816 */ /* 0x000fc400000000ee */
[----:B------:R-:W-:Y:S02]  /*2830*/  IADD3.X R169, PT, PT, R135, UR5, RZ, P2, !PT ;  /* 0x0000000587a97c10 */ /* 0x000fe400097fe4ff */
[----:B------:R-:W-:Y:S01]  /*2840*/  IADD3.X R173, PT, PT, R131, UR5, RZ, P3, !PT ;  /* 0x0000000583ad7c10 */ /* 0x000fe20009ffe4ff */
[----:B------:R0:W4:Y:S01]  /*2850*/  @!P1 LDG.E.U16 R67, desc[UR10][R74.64] ;  /* 0x0000000a4a439981 */ /* 0x000122000c1e1500 */
[----:B-1----:R-:W-:Y:S02]  /*2860*/  IADD3 R82, P0, PT, R138, UR4, RZ ;  /* 0x000000048a527c10 */ /* 0x002fe4000ff1e0ff */
[----:B------:R-:W-:Y:S01]  /*2870*/  IADD3 R174, P3, PT, R118, UR4, RZ ;  /* 0x0000000476ae7c10 */ /* 0x000fe2000ff7e0ff */
[----:B------:R1:W4:Y:S01]  /*2880*/  @!P1 LDG.E.U16 R238, desc[UR10][R168.64] ;  /* 0x0000000aa8ee9981 */ /* 0x000322000c1e1500 */
[----:B0-----:R-:W-:Y:S02]  /*2890*/  IADD3 R80, P2, PT, R122, UR4, RZ ;  /* 0x000000047a507c10 */ /* 0x001fe4000ff5e0ff */
[----:B------:R-:W-:-:S02]  /*28a0*/  PRMT R69, RZ, 0x7610, R69 ;  /* 0x00007610ff457816 */ /* 0x000fc40000000045 */
[----:B------:R-:W-:Y:S02]  /*28b0*/  PRMT R171, RZ, 0x7610, R171 ;  /* 0x00007610ffab7816 */ /* 0x000fe400000000ab */
[----:B------:R-:W-:Y:S02]  /*28c0*/  PRMT R242, RZ, 0x7610, R242 ;  /* 0x00007610fff27816 */ /* 0x000fe400000000f2 */
[----:B------:R-:W-:Y:S02]  /*28d0*/  IADD3.X R83, PT, PT, R139, UR5, RZ, P0, !PT ;  /* 0x000000058b537c10 */ /* 0x000fe400087fe4ff */
[----:B------:R-:W-:Y:S01]  /*28e0*/  IADD3.X R81, PT, PT, R123, UR5, RZ, P2, !PT ;  /* 0x000000057b517c10 */ /* 0x000fe200097fe4ff */
[----:B------:R0:W4:Y:S01]  /*28f0*/  @!P1 LDG.E.U16 R171, desc[UR10][R172.64] ;  /* 0x0000000aacab9981 */ /* 0x000122000c1e1500 */
[----:B------:R-:W-:Y:S02]  /*2900*/  IADD3.X R175, PT, PT, R119, UR5, RZ, P3, !PT ;  /* 0x0000000577af7c10 */ /* 0x000fe40009ffe4ff */
[----:B------:R-:W-:Y:S01]  /*2910*/  IADD3 R74, P0, PT, R126, UR4, RZ ;  /* 0x000000047e4a7c10 */ /* 0x000fe2000ff1e0ff */
[----:B------:R0:W4:Y:S01]  /*2920*/  @!P1 LDG.E.U16 R69, desc[UR10][R82.64] ;  /* 0x0000000a52459981 */ /* 0x000122000c1e1500 */
[----:B-1----:R-:W-:-:S02]  /*2930*/  IADD3 R168, P2, PT, R58, UR4, RZ ;  /* 0x000000043aa87c10 */ /* 0x002fc4000ff5e0ff */
[----:B------:R-:W-:Y:S01]  /*2940*/  IADD3.X R75, PT, PT, R127, UR5, RZ, P0, !PT ;  /* 0x000000057f4b7c10 */ /* 0x000fe200087fe4ff */
[----:B------:R1:W4:Y:S01]  /*2950*/  @!P1 LDG.E.U16 R242, desc[UR10][R174.64] ;  /* 0x0000000aaef29981 */ /* 0x000322000c1e1500 */
[----:B------:R-:W-:Y:S02]  /*2960*/  IADD3.X R169, PT, PT, R59, UR5, RZ, P2, !PT ;  /* 0x000000053ba97c10 */ /* 0x000fe400097fe4ff */
[----:B0-----:R-:W-:Y:S02]  /*2970*/  IADD3 R172, P3, PT, R60, UR4, RZ ;  /* 0x000000043cac7c10 */ /* 0x001fe4000ff7e0ff */
[----:B------:R-:W-:Y:S02]  /*2980*/  IADD3 R230, P4, PT, R62, UR4, RZ ;  /* 0x000000043ee67c10 */ /* 0x000fe4000ff9e0ff */
[----:B------:R-:W-:Y:S02]  /*2990*/  IADD3 R82, P0, PT, R114, UR4, RZ ;  /* 0x0000000472527c10 */ /* 0x000fe4000ff1e0ff */
[----:B-1----:R-:W-:-:S02]  /*29a0*/  IADD3 R174, P2, PT, R162, UR4, RZ ;  /* 0x00000004a2ae7c10 */ /* 0x002fc4000ff5e0ff */
[----:B------:R-:W-:Y:S02]  /*29b0*/  PRMT R240, RZ, 0x7610, R240 ;  /* 0x00007610fff07816 */ /* 0x000fe400000000f0 */
[----:B------:R-:W-:Y:S02]  /*29c0*/  PRMT R71, RZ, 0x7610, R71 ;  /* 0x00007610ff477816 */ /* 0x000fe40000000047 */
[----:B------:R-:W-:Y:S02]  /*29d0*/  PRMT R73, RZ, 0x7610, R73 ;  /* 0x00007610ff497816 */ /* 0x000fe40000000049 */
[----:B------:R-:W-:Y:S01]  /*29e0*/  PRMT R244, RZ, 0x7610, R244 ;  /* 0x00007610fff47816 */ /* 0x000fe200000000f4 */
[----:B------:R-:W4:Y:S01]  /*29f0*/  @!P1 LDG.E.U16 R240, desc[UR10][R74.64] ;  /* 0x0000000a4af09981 */ /* 0x000f22000c1e1500 */
[----:B------:R-:W-:Y:S02]  /*2a00*/  PRMT R177, RZ, 0x7610, R177 ;  /* 0x00007610ffb17816 */ /* 0x000fe400000000b1 */
[----:B------:R-:W-:Y:S01]  /*2a10*/  PRMT R246, RZ, 0x7610, R246 ;  /* 0x00007610fff67816 */ /* 0x000fe200000000f6 */
[----:B------:R0:W4:Y:S01]  /*2a20*/  @!P1 LDG.E.U16 R71, desc[UR10][R80.64] ;  /* 0x0000000a50479981 */ /* 0x000122000c1e1500 */
[----:B------:R-:W-:-:S02]  /*2a30*/  PRMT R199, RZ, 0x7610, R199 ;  /* 0x00007610ffc77816 */ /* 0x000fc400000000c7 */
[----:B------:R-:W-:Y:S01]  /*2a40*/  IADD3.X R83, PT, PT, R115, UR5, RZ, P0, !PT ;  /* 0x0000000573537c10 */ /* 0x000fe200087fe4ff */
[----:B------:R-:W4:Y:S01]  /*2a50*/  @!P1 LDG.E.U16 R244, desc[UR10][R168.64] ;  /* 0x0000000aa8f49981 */ /* 0x000f22000c1e1500 */
[----:B------:R-:W-:Y:S02]  /*2a60*/  IADD3.X R173, PT, PT, R61, UR5, RZ, P3, !PT ;  /* 0x000000053dad7c10 */ /* 0x000fe40009ffe4ff */
[----:B------:R-:W-:Y:S01]  /*2a70*/  IADD3.X R231, PT, PT, R63, UR5, RZ, P4, !PT ;  /* 0x000000053fe77c10 */ /* 0x000fe2000a7fe4ff */
[----:B------:R1:W4:Y:S01]  /*2a80*/  @!P1 LDG.E.U16 R73, desc[UR10][R82.64] ;  /* 0x0000000a52499981 */ /* 0x000322000c1e1500 */
[----:B------:R-:W-:Y:S02]  /*2a90*/  IADD3.X R175, PT, PT, R163, UR5, RZ, P2, !PT ;  /* 0x00000005a3af7c10 */ /* 0x000fe400097fe4ff */
[----:B------:R-:W-:Y:S01]  /*2aa0*/  IADD3 R178, P3, PT, R156, UR4, RZ ;  /* 0x000000049cb27c10 */ /* 0x000fe2000ff7e0ff */
[----:B------:R1:W4:Y:S01]  /*2ab0*/  @!P1 LDG.E.U16 R177, desc[UR10][R172.64] ;  /* 0x0000000aacb19981 */ /* 0x000322000c1e1500 */
[----:B------:R-:W-:-:S02]  /*2ac0*/  ISETP.GE.AND P0, PT, R0, UR8, PT ;  /* 0x0000000800007c0c */ /* 0x000fc4000bf06270 */
[----:B------:R-:W-:Y:S01]  /*2ad0*/  IADD3.X R179, PT, PT, R157, UR5, RZ, P3, !PT ;  /* 0x000000059db37c10 */ /* 0x000fe20009ffe4ff */
[----:B------:R-:W4:Y:S01]  /*2ae0*/  @!P1 LDG.E.U16 R246, desc[UR10][R230.64] ;  /* 0x0000000ae6f69981 */ /* 0x000f22000c1e1500 */
[----:B0-----:R-:W-:Y:S02]  /*2af0*/  IADD3 R80, P2, PT, R148, UR4, RZ ;  /* 0x0000000494507c10 */ /* 0x001fe4000ff5e0ff */
[----:B-1----:R-:W-:Y:S01]  /*2b00*/  IADD3 R82, P3, PT, R144, UR4, RZ ;  /* 0x0000000490527c10 */ /* 0x002fe2000ff7e0ff */
[----:B------:R0:W4:Y:S01]  /*2b10*/  @!P1 LDG.E.U16 R199, desc[UR10][R174.64] ;  /* 0x0000000aaec79981 */ /* 0x000122000c1e1500 */
[----:B------:R-:W-:Y:S02]  /*2b20*/  IADD3 R74, P1, PT, R152, UR4, RZ ;  /* 0x00000004984a7c10 */ /* 0x000fe4000ff3e0ff */
[----:B------:R-:W-:Y:S02]  /*2b30*/  PRMT R193, RZ, 0x7610, R193 ;  /* 0x00007610ffc17816 */ /* 0x000fe400000000c1 */
[----:B------:R-:W-:-:S02]  /*2b40*/  PRMT R191, RZ, 0x7610, R191 ;  /* 0x00007610ffbf7816 */ /* 0x000fc400000000bf */
[----:B------:R-:W-:Y:S02]  /*2b50*/  IADD3.X R75, PT, PT, R153, UR5, RZ, P1, !PT ;  /* 0x00000005994b7c10 */ /* 0x000fe40008ffe4ff */
[----:B------:R-:W-:Y:S02]  /*2b60*/  IADD3.X R81, PT, PT, R149, UR5, RZ, P2, !PT ;  /* 0x0000000595517c10 */ /* 0x000fe400097fe4ff */
[----:B------:R-:W-:Y:S01]  /*2b70*/  PRMT R189, RZ, 0x7610, R189 ;  /* 0x00007610ffbd7816 */ /* 0x000fe200000000bd */
[----:B------:R1:W4:Y:S01]  /*2b80*/  @!P0 LDG.E.U16 R193, desc[UR10][R74.64] ;  /* 0x0000000a4ac18981 */ /* 0x000322000c1e1500 */
[----:B------:R-:W-:Y:S02]  /*2b90*/  IADD3.X R83, PT, PT, R145, UR5, RZ, P3, !PT ;  /* 0x0000000591537c10 */ /* 0x000fe40009ffe4ff */
[----:B------:R-:W-:Y:S01]  /*2ba0*/  IADD3 R168, P1, PT, R140, UR4, RZ ;  /* 0x000000048ca87c10 */ /* 0x000fe2000ff3e0ff */
[----:B------:R1:W4:Y:S01]  /*2bb0*/  @!P0 LDG.E.U16 R191, desc[UR10][R80.64] ;  /* 0x0000000a50bf8981 */ /* 0x000322000c1e1500 */
[----:B------:R-:W-:-:S02]  /*2bc0*/  IADD3 R172, P2, PT, R136, UR4, RZ ;  /* 0x0000000488ac7c10 */ /* 0x000fc4000ff5e0ff */
[----:B0-----:R-:W-:Y:S01]  /*2bd0*/  IADD3 R174, P3, PT, R128, UR4, RZ ;  /* 0x0000000480ae7c10 */ /* 0x001fe2000ff7e0ff */
[----:B------:R0:W4:Y:S01]  /*2be0*/  @!P0 LDG.E.U16 R189, desc[UR10][R82.64] ;  /* 0x0000000a52bd8981 */ /* 0x000122000c1e1500 */
[----:B------:R-:W-:Y:S02]  /*2bf0*/  PRMT R195, RZ, 0x7610, R195 ;  /* 0x00007610ffc37816 */ /* 0x000fe400000000c3 */
[----:B------:R-:W-:Y:S02]  /*2c00*/  PRMT R250, RZ, 0x7610, R250 ;  /* 0x00007610fffa7816 */ /* 0x000fe400000000fa */
[----:B------:R-:W-:Y:S02]  /*2c10*/  PRMT R187, RZ, 0x7610, R187 ;  /* 0x00007610ffbb7816 */ /* 0x000fe400000000bb */
[----:B------:R-:W-:Y:S01]  /*2c20*/  IADD3.X R169, PT, PT, R141, UR5, RZ, P1, !PT ;  /* 0x000000058da97c10 */ /* 0x000fe20008ffe4ff */
[----:B------:R0:W4:Y:S01]  /*2c30*/  @!P0 LDG.E.U16 R195, desc[UR10][R178.64] ;  /* 0x0000000ab2c38981 */ /* 0x000122000c1e1500 */
[----:B------:R-:W-:-:S02]  /*2c40*/  PRMT R252, RZ, 0x7610, R252 ;  /* 0x00007610fffc7816 */ /* 0x000fc400000000fc */
[----:B------:R-:W-:Y:S01]  /*2c50*/  IADD3.X R173, PT, PT, R137, UR5, RZ, P2, !PT ;  /* 0x0000000589ad7c10 */ /* 0x000fe200097fe4ff */
[----:B------:R-:W4:Y:S01]  /*2c60*/  @!P0 LDG.E.U16 R187, desc[UR10][R168.64] ;  /* 0x0000000aa8bb8981 */ /* 0x000f22000c1e1500 */
[----:B------:R-:W-:Y:S02]  /*2c70*/  IADD3.X R175, PT, PT, R129, UR5, RZ, P3, !PT ;  /* 0x0000000581af7c10 */ /* 0x000fe40009ffe4ff */
[----:B-1----:R-:W-:Y:S01]  /*2c80*/  IADD3 R74, P1, PT, R112, UR4, RZ ;  /* 0x00000004704a7c10 */ /* 0x002fe2000ff3e0ff */
[----:B------:R-:W4:Y:S01]  /*2c90*/  @!P0 LDG.E.U16 R252, desc[UR10][R172.64] ;  /* 0x0000000aacfc8981 */ /* 0x000f22000c1e1500 */
[----:B------:R-:W-:Y:S02]  /*2ca0*/  IADD3 R80, P2, PT, R54, UR4, RZ ;  /* 0x0000000436507c10 */ /* 0x000fe4000ff5e0ff */
[----:B0-----:R-:W-:Y:S01]  /*2cb0*/  IADD3 R82, P3, PT, R56, UR4, RZ ;  /* 0x0000000438527c10 */ /* 0x001fe2000ff7e0ff */
[----:B------:R0:W4:Y:S01]  /*2cc0*/  @!P0 LDG.E.U16 R250, desc[UR10][R174.64] ;  /* 0x0000000aaefa8981 */ /* 0x000122000c1e1500 */
[----:B------:R-:W-:-:S02]  /*2cd0*/  PRMT R230, RZ, 0x7610, R230 ;  /* 0x00007610ffe67816 */ /* 0x000fc400000000e6 */
[----:B------:R-:W-:Y:S02]  /*2ce0*/  IADD3.X R75, PT, PT, R113, UR5, RZ, P1, !PT ;  /* 0x00000005714b7c10 */ /* 0x000fe40008ffe4ff */
[----:B------:R-:W-:Y:S02]  /*2cf0*/  PRMT R179, RZ, 0x7610, R179 ;  /* 0x00007610ffb37816 */ /* 0x000fe400000000b3 */
[----:B------:R-:W-:Y:S01]  /*2d00*/  IADD3.X R81, PT, PT, R55, UR5, RZ, P2, !PT ;  /* 0x0000000537517c10 */ /* 0x000fe200097fe4ff */
[----:B------:R1:W4:Y:S01]  /*2d10*/  @!P0 LDG.E.U16 R230, desc[UR10][R74.64] ;  /* 0x0000000a4ae68981 */ /* 0x000322000c1e1500 */
[----:B------:R-:W-:Y:S02]  /*2d20*/  PRMT R178, RZ, 0x7610, R178 ;  /* 0x00007610ffb27816 */ /* 0x000fe400000000b2 */
[----:B------:R-:W-:Y:S01]  /*2d30*/  IADD3.X R83, PT, PT, R57, UR5, RZ, P3, !PT ;  /* 0x0000000539537c10 */ /* 0x000fe20009ffe4ff */
[----:B------:R1:W4:Y:S01]  /*2d40*/  @!P0 LDG.E.U16 R179, desc[UR10][R80.64] ;  /* 0x0000000a50b38981 */ /* 0x000322000c1e1500 */
[----:B0-----:R-:W-:-:S02]  /*2d50*/  IADD3 R174, P2, PT, R120, UR4, RZ ;  /* 0x0000000478ae7c10 */ /* 0x001fc4000ff5e0ff */
[----:B------:R-:W-:Y:S01]  /*2d60*/  IADD3 R168, P3, PT, R116, UR4, RZ ;  /* 0x0000000474a87c10 */ /* 0x000fe2000ff7e0ff */
[----:B------:R0:W4:Y:S01]  /*2d70*/  @!P0 LDG.E.U16 R178, desc[UR10][R82.64] ;  /* 0x0000000a52b28981 */ /* 0x000122000c1e1500 */
[----:B------:R-:W-:Y:S02]  /*2d80*/  IADD3 R172, P1, PT, R124, UR4, RZ ;  /* 0x000000047cac7c10 */ /* 0x000fe4000ff3e0ff */
[----:B------:R-:W-:Y:S02]  /*2d90*/  IADD3.X R175, PT, PT, R121, UR5, RZ, P2, !PT ;  /* 0x0000000579af7c10 */ /* 0x000fe400097fe4ff */
[----:B------:R-:W-:Y:S02]  /*2da0*/  IADD3.X R169, PT, PT, R117, UR5, RZ, P3, !PT ;  /* 0x0000000575a97c10 */ /* 0x000fe40009ffe4ff */
[----:B------:R-:W-:Y:S02]  /*2db0*/  PRMT R181, RZ, 0x7610, R181 ;  /* 0x00007610ffb57816 */ /* 0x000fe400000000b5 */
[----:B------:R-:W-:-:S02]  /*2dc0*/  IADD3.X R173, PT, PT, R125, UR5, RZ, P1, !PT ;  /* 0x000000057dad7c10 */ /* 0x000fc40008ffe4ff */
[----:B-1----:R-:W-:Y:S02]  /*2dd0*/  IADD3 R74, P2, PT, R160, UR4, RZ ;  /* 0x00000004a04a7c10 */ /* 0x002fe4000ff5e0ff */
[----:B------:R-:W-:Y:S01]  /*2de0*/  PRMT R248, RZ, 0x7610, R248 ;  /* 0x00007610fff87816 */ /* 0x000fe200000000f8 */
[----:B------:R-:W4:Y:S01]  /*2df0*/  @!P0 LDG.E.U16 R181, desc[UR10][R168.64] ;  /* 0x0000000aa8b58981 */ /* 0x000f22000c1e1500 */
[----:B------:R-:W-:Y:S02]  /*2e00*/  IADD3 R80, P3, PT, R132, UR4, RZ ;  /* 0x0000000484507c10 */ /* 0x000fe4000ff7e0ff */
[----:B0-----:R-:W-:Y:S02]  /*2e10*/  IADD3 R82, P1, PT, R164, UR4, RZ ;  /* 0x00000004a4527c10 */ /* 0x001fe4000ff3e0ff */
[----:B------:R-:W-:Y:S01]  /*2e20*/  PRMT R183, RZ, 0x7610, R183 ;  /* 0x00007610ffb77816 */ /* 0x000fe200000000b7 */
[----:B------:R-:W4:Y:S01]  /*2e30*/  @!P0 LDG.E.U16 R248, desc[UR10][R174.64] ;  /* 0x0000000aaef88981 */ /* 0x000f22000c1e1500 */
[----:B------:R-:W-:-:S02]  /*2e40*/  PRMT R197, RZ, 0x7610, R197 ;  /* 0x00007610ffc57816 */ /* 0x000fc400000000c5 */
[----:B------:R-:W-:Y:S02]  /*2e50*/  IADD3.X R75, PT, PT, R161, UR5, RZ, P2, !PT ;  /* 0x00000005a14b7c10 */ /* 0x000fe400097fe4ff */
[----:B------:R-:W-:Y:S01]  /*2e60*/  PRMT R185, RZ, 0x7610, R185 ;  /* 0x00007610ffb97816 */ /* 0x000fe200000000b9 */
[----:B------:R-:W4:Y:S01]  /*2e70*/  @!P0 LDG.E.U16 R183, desc[UR10][R172.64] ;  /* 0x0000000aacb78981 */ /* 0x000f22000c1e1500 */
[----:B------:R-:W-:Y:S02]  /*2e80*/  PRMT R201, RZ, 0x7610, R201 ;  /* 0x00007610ffc97816 */ /* 0x000fe400000000c9 */
[----:B------:R-:W-:Y:S01]  /*2e90*/  IADD3.X R81, PT, PT, R133, UR5, RZ, P3, !PT ;  /* 0x0000000585517c10 */ /* 0x000fe20009ffe4ff */
[----:B------:R-:W4:Y:S01]  /*2ea0*/  @!P0 LDG.E.U16 R197, desc[UR10][R74.64] ;  /* 0x0000000a4ac58981 */ /* 0x000f22000c1e1500 */
[----:B------:R-:W-:-:S03]  /*2eb0*/  IADD3.X R83, PT, PT, R165, UR5, RZ, P1, !PT ;  /* 0x00000005a5537c10 */ /* 0x000fc60008ffe4ff */
[----:B------:R-:W4:Y:S04]  /*2ec0*/  @!P0 LDG.E.U16 R185, desc[UR10][R80.64] ;  /* 0x0000000a50b98981 */ /* 0x000f28000c1e1500 */
[----:B------:R-:W4:Y:S04]  /*2ed0*/  @!P0 LDG.E.U16 R201, desc[UR10][R82.64] ;  /* 0x0000000a52c98981 */ /* 0x000f28000c1e1500 */
[----:B---3--:R-:W-:Y:S04]  /*2ee0*/  STS.U16 [R5+UR6], R66 ;  /* 0x0000004205007988 */ /* 0x008fe80008000406 */
[----:B-----5:R-:W-:Y:S04]  /*2ef0*/  STS.U16 [R5+UR6+0x100], R68 ;  /* 0x0001004405007988 */ /* 0x020fe80008000406 */
[----:B--2---:R-:W-:Y:S04]  /*2f00*/  STS.U16 [R5+UR6+0x200], R64 ;  /* 0x0002004005007988 */ /* 0x004fe80008000406 */
[----:B------:R-:W-:Y:S04]  /*2f10*/  STS.U16 [R5+UR6+0x300], R72 ;  /* 0x0003004805007988 */ /* 0x000fe80008000406 */
[----:B----4-:R-:W-:Y:S04]  /*2f20*/  STS.U16 [R5+UR6+0x400], R182 ;  /* 0x000400b605007988 */ /* 0x010fe80008000406 */
[----:B------:R-:W-:Y:S04]  /*2f30*/  STS.U16 [R5+UR6+0x500], R176 ;  /* 0x000500b005007988 */ /* 0x000fe80008000406 */
        /* <DEDUP_REMOVED lines=57> */
[----:B------:R-:W-:Y:S01]  /*32d0*/  STS.U16 [R110+UR6+0x3f00], R201 ;  /* 0x003f00c96e007988 */ /* 0x000fe20008000406 */
[----:B------:R-:W-:Y:S06]  /*32e0*/  BAR.SYNC.DEFER_BLOCKING 0x0 ;  /* 0x0000000000007b1d */ /* 0x000fec0000010000 */
[----:B------:R-:W-:Y:S04]  /*32f0*/  LDSM.16.MT88.4 R80, [R3] ;  /* 0x000000000350783b */ /* 0x000fe80000004200 */
[----:B------:R-:W0:Y:S04]  /*3300*/  LDSM.16.M88.4 R64, [R4+UR6+0x2000] ;  /* 0x002000060440783b */ /* 0x000e280008000200 */
[----:B------:R-:W1:Y:S04]  /*3310*/  LDSM.16.MT88.4 R72, [R3+0x200] ;  /* 0x000200000348783b */ /* 0x000e680000004200 */
[----:B------:R-:W-:Y:S01]  /*3320*/  LDSM.16.MT88.4 R68, [R3+0x400] ;  /* 0x000400000344783b */ /* 0x000fe20000004200 */
[----:B0-----:R-:W-:Y:S03]  /*3330*/  HMMA.16816.F32.BF16 R80, R80, R64, R76 ;  /* 0x000000405050723c */ /* 0x001fe6000004184c */
[----:B------:R-:W0:-:S15]  /*3340*/  LDSM.16.M88.4 R76, [R111+UR6+0x2000] ;  /* 0x002000066f4c783b */ /* 0x000e1e0008000200 */
[----:B------:R-:W-:Y:S02]  /*3350*/  NOP ;  /* 0x0000000000007918 */ /* 0x000fe40000000000 */
[----:B-1----:R-:W-:Y:S01]  /*3360*/  HMMA.16816.F32.BF16 R80, R72, R66, R80 ;  /* 0x000000424850723c */ /* 0x002fe20000041850 */
[----:B------:R-:W1:Y:S04]  /*3370*/  LDSM.16.MT88.4 R72, [R3+0x600] ;  /* 0x000600000348783b */ /* 0x000e680000004200 */
[----:B------:R-:W-:-:S15]  /*3380*/  LDSM.16.MT88.4 R64, [R3+0x800] ;  /* 0x000800000340783b */ /* 0x000fde0000004200 */
[----:B0-----:R-:W-:Y:S01]  /*3390*/  HMMA.16816.F32.BF16 R80, R68, R76, R80 ;  /* 0x0000004c4450723c */ /* 0x001fe20000041850 */
[----:B------:R-:W0:-:S15]  /*33a0*/  LDSM.16.M88.4 R68, [R4+UR6+0x2080] ;  /* 0x002080060444783b */ /* 0x000e1e0008000200 */
[----:B------:R-:W-:-:S04]  /*33b0*/  NOP ;  /* 0x0000000000007918 */ /* 0x000fc80000000000 */
        /* <DEDUP_REMOVED lines=31> */
[----:B------:R-:W1:Y:S01]  /*35b0*/  LDSM.16.MT88.4 R76, [R3+0x1e00] ;  /* 0x001e0000034c783b */ /* 0x000e620000004200 */
[----:B------:R-:W-:-:S05]  /*35c0*/  VIADD R103, R103, 0xffffffff ;  /* 0xffffffff67677836 */ /* 0x000fca0000000000 */
[----:B------:R-:W-:-:S13]  /*35d0*/  ISETP.NE.U32.AND P0, PT, R103, RZ, PT ;  /* 0x000000ff6700720c */ /* 0x000fda0003f05070 */
[----:B0-----:R-:W-:Y:S01]  /*35e0*/  HMMA.16816.F32.BF16 R68, R68, R80, R72 ;  /* 0x000000504444723c */ /* 0x001fe20000041848 */
[----:B------:R-:W-:Y:S02]  /*35f0*/  UIMAD.WIDE UR4, UR7, 0x2, UR4 ;  /* 0x00000002070478a5 */ /* 0x000fe4000f8e0204 */
[----:B------:R-:W-:Y:S01]  /*3600*/  UIADD3 UR8, UPT, UPT, UR8, -0x100, URZ ;  /* 0xffffff0008087890 */ /* 0x000fe2000fffe0ff */
[----:B------:R-:W-:-:S15]  /*3610*/  IMAD.WIDE R166, R45, 0x2, R166 ;  /* 0x000000022da67825 */ /* 0x000fde00078e02a6 */
[----:B------:R-:W-:Y:S01]  /*3620*/  NOP ;  /* 0x0000000000007918 */ /* 0x000fe20000000000 */
[----:B-1----:R-:W-:Y:S01]  /*3630*/  HMMA.16816.F32.BF16 R76, R76, R82, R68 ;  /* 0x000000524c4c723c */ /* 0x002fe20000041844 */
[----:B------:R-:W-:-:S04]  /*3640*/  NOP ;  /* 0x0000000000007918 */ /* 0x000fc80000000000 */
[----:B------:R-:W-:-:S15]  /*3650*/  @P0 BRA `(.L_x_1) ;  /* 0xffffffe800000947 */ /* 0x000fde000383ffff */
[----:B------:R-:W-:Y:S02]  /*3660*/  F2FP.BF16.F32.PACK_AB R78, R79, R78 ;  /* 0x0000004e4f4e723e */ /* 0x000fe400000010ff */
[----:B------:R-:W-:-:S07]  /*3670*/  F2FP.BF16.F32.PACK_AB R76, R77, R76 ;  /* 0x0000004c4d4c723e */ /* 0x000fce00000010ff */
.L_x_0:
[----:B------:R-:W-:Y:S01]  /*3680*/  BAR.SYNC.DEFER_BLOCKING 0x0 ;  /* 0x0000000000007b1d */ /* 0x000fe20000010000 */
[----:B------:R-:W-:Y:S01]  /*3690*/  LOP3.LUT R7, R7, 0x1c, R12, 0xf8, !PT ;  /* 0x0000001c07077812 */ /* 0x000fe200078ef80c */
[----:B------:R-:W-:Y:S01]  /*36a0*/  IMAD.SHL.U32 R3, R12, 0x4, RZ ;  /* 0x000000040c037824 */ /* 0x000fe200078e00ff */
[----:B------:R-:W-:Y:S02]  /*36b0*/  LOP3.LUT R8, R8, 0x180, RZ, 0xc0, !PT ;  /* 0x0000018008087812 */ /* 0x000fe400078ec0ff */
[----:B------:R-:W-:Y:S01]  /*36c0*/  LOP3.LUT R7, R7, 0x2, R10, 0xf8, !PT ;  /* 0x0000000207077812 */ /* 0x000fe200078ef80a */
[----:B------:R-:W0:Y:S01]  /*36d0*/  LDCU UR4, c[0x0][0x3b4] ;  /* 0x00007680ff0477ac */ /* 0x000e220008000800 */
[----:B------:R-:W-:Y:S02]  /*36e0*/  LOP3.LUT R13, R8, 0x7c, R3, 0xf8, !PT ;  /* 0x0000007c080d7812 */ /* 0x000fe400078ef803 */
[----:B------:R-:W-:Y:S01]  /*36f0*/  PRMT R8, R76, 0x7632, R8 ;  /* 0x000076324c087816 */ /* 0x000fe20000000008 */
[----:B------:R-:W1:Y:S01]  /*3700*/  LDCU.128 UR12, c[0x0][0x390] ;  /* 0x00007200ff0c77ac */ /* 0x000e620008000c00 */
[----:B------:R-:W-:-:S02]  /*3710*/  LOP3.LUT R3, R7, 0x40, RZ, 0x3c, !PT ;  /* 0x0000004007037812 */ /* 0x000fc400078e3cff */
[C---:B------:R-:W-:Y:S01]  /*3720*/  LOP3.LUT R4, R7.reuse, 0x20, RZ, 0x3c, !PT ;  /* 0x0000002007047812 */ /* 0x040fe200078e3cff */
[----:B------:R-:W2:Y:S01]  /*3730*/  LDCU UR5, c[0x0][0x3b8] ;  /* 0x00007700ff0577ac */ /* 0x000ea20008000800 */
[----:B------:R-:W-:Y:S02]  /*3740*/  PRMT R10, R78, 0x7632, R10 ;  /* 0x000076324e0a7816 */ /* 0x000fe4000000000a */
[----:B------:R-:W-:Y:S02]  /*3750*/  LOP3.LUT R5, R7, 0x60, RZ, 0x3c, !PT ;  /* 0x0000006007057812 */ /* 0x000fe400078e3cff */
[----:B------:R-:W-:Y:S02]  /*3760*/  LOP3.LUT R13, R13, 0x60, R12, 0x78, !PT ;  /* 0x000000600d0d7812 */ /* 0x000fe400078e780c */
[C---:B------:R-:W-:Y:S02]  /*3770*/  LOP3.LUT R0, R6.reuse, R9, RZ, 0xfc, !PT ;  /* 0x0000000906007212 */ /* 0x040fe400078efcff */
[----:B------:R-:W-:Y:S01]  /*3780*/  LOP3.LUT R6, R6, 0x8, R9, 0xfe, !PT ;  /* 0x0000000806067812 */ /* 0x000fe200078efe09 */
[----:B------:R-:W-:Y:S01]  /*3790*/  STS.U16 [R7+UR6], R76 ;  /* 0x0000004c07007988 */ /* 0x000fe20008000406 */
[----:B0-----:R-:W-:-:S03]  /*37a0*/  IMAD R2, R11, UR4, RZ ;  /* 0x000000040b027c24 */ /* 0x001fc6000f8e02ff */
[----:B------:R2:W-:Y:S01]  /*37b0*/  STS.U16 [R3+UR6+0x100], R8 ;  /* 0x0001000803007988 */ /* 0x0005e20008000406 */
[----:B-1----:R-:W-:-:S03]  /*37c0*/  ISETP.GE.AND P0, PT, R11, UR14, PT ;  /* 0x0000000e0b007c0c */ /* 0x002fc6000bf06270 */
[----:B------:R0:W-:Y:S01]  /*37d0*/  STS.U16 [R4+UR6+0x80], R78 ;  /* 0x0000804e04007988 */ /* 0x0001e20008000406 */
[----:B------:R-:W-:Y:S02]  /*37e0*/  ISETP.LT.AND P1, PT, R0, UR15, !P0 ;  /* 0x0000000f00007c0c */ /* 0x000fe4000c721270 */
[----:B------:R-:W-:Y:S01]  /*37f0*/  ISETP.LT.AND P0, PT, R6, UR15, !P0 ;  /* 0x0000000f06007c0c */ /* 0x000fe2000c701270 */
[----:B------:R1:W-:Y:S01]  /*3800*/  STS.U16 [R5+UR6+0x180], R10 ;  /* 0x0001800a05007988 */ /* 0x0003e20008000406 */
[----:B--2---:R-:W-:Y:S01]  /*3810*/  IMAD R3, R0, UR5, RZ ;  /* 0x0000000500037c24 */ /* 0x004fe2000f8e02ff */
[----:B------:R-:W-:Y:S01]  /*3820*/  BAR.SYNC.DEFER_BLOCKING 0x0 ;  /* 0x0000000000007b1d */ /* 0x000fe20000010000 */
[----:B------:R-:W-:Y:S01]  /*3830*/  IMAD R0, R6, UR5, RZ ;  /* 0x0000000506007c24 */ /* 0x000fe2000f8e02ff */
[----:B0-----:R-:W-:-:S04]  /*3840*/  LEA R4, P2, R2, UR12, 0x1 ;  /* 0x0000000c02047c11 */ /* 0x001fc8000f8408ff */
[----:B-1----:R-:W-:Y:S02]  /*3850*/  LEA.HI.X.SX32 R5, R2, UR13, 0x1, P2 ;  /* 0x0000000d02057c11 */ /* 0x002fe400090f0eff */
[CC--:B------:R-:W-:Y:S02]  /*3860*/  LEA R2, P2, R3.reuse, R4.reuse, 0x1 ;  /* 0x0000000403027211 */ /* 0x0c0fe400078408ff */
[C---:B------:R-:W-:Y:S02]  /*3870*/  LEA R4, P3, R0.reuse, R4, 0x1 ;  /* 0x0000000400047211 */ /* 0x040fe400078608ff */
[-C--:B------:R-:W-:Y:S02]  /*3880*/  LEA.HI.X.SX32 R3, R3, R5.reuse, 0x1, P2 ;  /* 0x0000000503037211 */ /* 0x080fe400010f0eff */
[----:B------:R-:W-:Y:S01]  /*3890*/  LEA.HI.X.SX32 R5, R0, R5, 0x1, P3 ;  /* 0x0000000500057211 */ /* 0x000fe200018f0eff */
[----:B------:R-:W0:Y:S04]  /*38a0*/  LDS R13, [R13+UR6] ;  /* 0x000000060d0d7984 */ /* 0x000e280008000800 */
[----:B0-----:R0:W-:Y:S01]  /*38b0*/  @P1 STG.E.U16 desc[UR10][R2.64], R13 ;  /* 0x0000000d02001986 */ /* 0x0011e2000c10150a */
[----:B------:R-:W-:Y:S05]  /*38c0*/  @!P0 EXIT ;  /* 0x000000000000894d */ /* 0x000fea0003800000 */
[----:B0-----:R-:W-:-:S05]  /*38d0*/  PRMT R2, R13, 0x7632, R2 ;  /* 0x000076320d027816 */ /* 0x001fca0000000002 */
[----:B------:R-:W-:Y:S01]  /*38e0*/  STG.E.U16 desc[UR10][R4.64], R2 ;  /* 0x0000000204007986 */ /* 0x000fe2000c10150a */
[----:B------:R-:W-:Y:S05]  /*38f0*/  EXIT ;  /* 0x000000000000794d */ /* 0x000fea0003800000 */
.L_x_2:
[----:B------:R-:W-:-:S00]  /*3900*/  BRA `(.L_x_2) ;  /* 0xfffffffc00fc7947 */ /* 0x000fc0000383ffff */
[----:B------:R-:W-:-:S00]  /*3910*/  NOP ;  /* 0x0000000000007918 */ /* 0x000fc00000000000 */
        /* <DEDUP_REMOVED lines=14> */
.L_x_3:


//--------------------- .nv.shared.matmul_kernel  --------------------------
	.section	.nv.shared.matmul_kernel,"aw",@nobits
	.sectionflags	@""
	.align	16
	.zero		1024


//--------------------- .nv.shared.reserved.0     --------------------------
	.section	.nv.shared.reserved.0,"aw",@nobits
	.weak		__nv_reservedSMEM_offset_0_alias
	.size		__nv_reservedSMEM_offset_0_alias, 0, 64
	.other		__nv_reservedSMEM_offset_0_alias,@"STO_CUDA_RESERVED_SHARED STV_DEFAULT"
__nv_reservedSMEM_offset_0_alias:
	.zero		0
	.zero		64


//--------------------- .nv.constant0.matmul_kernel --------------------------
	.section	.nv.constant0.matmul_kernel,"a",@progbits
	.sectionflags	@""
	.align	4
.nv.constant0.matmul_kernel:
	.zero		976


//--------------------- SYMBOLS --------------------------

	.type		.nv.reservedSmem.offset0,@object
	.size		.nv.reservedSmem.offset0,0x4
	.type		.nv.reservedSmem.cap,@object
	.size		.nv.reservedSmem.cap,0x4
